def attn_fwd(
    Q,
    K,
    V,
    Out,
    Lse,
    sm_scale,
    stride_qz,
    stride_qh,
    stride_qm,
    stride_qk,
    stride_kz,
    stride_kh,
    stride_kn,
    stride_kk,
    stride_vz,
    stride_vh,
    stride_vn,
    stride_vk,
    stride_oz,
    stride_oh,
    stride_om,
    stride_ok,
    seqlen_q,
    seqlen_k,
    BLOCK_M: tl.constexpr,
    BLOCK_N: tl.constexpr,
    HEAD_DIM: tl.constexpr,
    CAUSAL: tl.constexpr,
):
    start_m = tl.program_id(0)
    off_hz = tl.program_id(1)
    q_off = off_hz * stride_qh
    k_off = off_hz * stride_kh
    v_off = off_hz * stride_vh
    offs_m = start_m * BLOCK_M + tl.arange(0, BLOCK_M)
    offs_d = tl.arange(0, HEAD_DIM)
    offs_n = tl.arange(0, BLOCK_N)
    q_ptrs = Q + q_off + offs_m[:, None] * stride_qm + offs_d[None, :] * stride_qk
    k_ptrs = K + k_off + offs_d[:, None] * stride_kk + offs_n[None, :] * stride_kn
    v_ptrs = V + v_off + offs_n[:, None] * stride_vn + offs_d[None, :] * stride_vk
    m_i = tl.full([BLOCK_M], float("-inf"), dtype=tl.float32)
    l_i = tl.zeros([BLOCK_M], dtype=tl.float32) + 1.0
    acc = tl.zeros([BLOCK_M, HEAD_DIM], dtype=tl.float32)
    q = tl.load(q_ptrs)
    acc, l_i, m_i = _attn_fwd_inner(
        acc,
        l_i,
        m_i,
        q,
        k_ptrs,
        v_ptrs,
        sm_scale,
        stride_kn,
        stride_vn,
        start_m,
        seqlen_k,
        BLOCK_M,
        BLOCK_N,
        HEAD_DIM,
        CAUSAL,
    )
    acc = acc / l_i[:, None]
    lse = m_i + tl.math.log2(l_i) / 1.4426950408889634
    o_ptrs = (
        Out
        + off_hz * stride_oh
        + offs_m[:, None] * stride_om
        + offs_d[None, :] * stride_ok
    )
    tl.store(o_ptrs, acc.to(Out.dtype.element_ty))
    tl.store(Lse + off_hz * seqlen_q + offs_m, lse)

# config = {"BLOCK_M": 32, "BLOCK_N": 128, "HEAD_DIM": 16, "arch": "sm_100", "causal": false, "dtype": "fp16", "num_stages": 3, "num_warps": 8}
# arch = sm_100


// ===== COMPILED SASS (sm_100a) =====

	.target	sm_100a

	.elftype	@"ET_EXEC"


//--------------------- .note.nv.tkinfo           --------------------------
	.section	.note.nv.tkinfo,"",@"SHT_NOTE"
	.sectionflags	@"SHF_NOTE_NV_TKINFO"
	.tkinfo
        /*0018*/ 	.word	0x00000081
        /*0030*/ 	.string	""
        /*0030*/ 	.string	"ptxas-blackwell"
        /*0030*/ 	.string	"Cuda compilation tools, release 12.9, V12.9.86"
        /*0030*/ 	.string	"Build cuda_12.9.r12.9/compiler.36037853_0"
        /*0030*/ 	.string	"-v  -suppress-debug-info  -lineinfo  -arch sm_100a "



//--------------------- .note.nv.cuver            --------------------------
	.section	.note.nv.cuver,"",@"SHT_NOTE"
	.sectionflags	@"SHF_NOTE_NV_CUVER"
        /*0018*/ 	.short	0x0001
        /*001a*/ 	.short	0x0064
        /*001c*/ 	.short	0x0001
        /*001e*/ 	.short	0x0000
        /*0020*/ 	.short	0x0001
        /*0022*/ 	.short	0x0000


//--------------------- .nv.info                  --------------------------
	.section	.nv.info,"",@"SHT_CUDA_INFO"
	.align	4


	//----- nvinfo : EIATTR_REGCOUNT
	.align		4
        /*0000*/ 	.byte	0x04, 0x2f
        /*0002*/ 	.short	(.L_2 - .L_1)
	.align		4
.L_1:
        /*0004*/ 	.word	index@(attn_fwd)
        /*0008*/ 	.word	0x000000a0


	//----- nvinfo : EIATTR_FRAME_SIZE
	.align		4
.L_2:
        /*000c*/ 	.byte	0x04, 0x11
        /*000e*/ 	.short	(.L_4 - .L_3)
	.align		4
.L_3:
        /*0010*/ 	.word	index@(attn_fwd)
        /*0014*/ 	.word	0x00000000


	//----- nvinfo : EIATTR_MIN_STACK_SIZE
	.align		4
.L_4:
        /*0018*/ 	.byte	0x04, 0x12
        /*001a*/ 	.short	(.L_6 - .L_5)
	.align		4
.L_5:
        /*001c*/ 	.word	index@(attn_fwd)
        /*0020*/ 	.word	0x00000000
.L_6:


//--------------------- .nv.info.attn_fwd         --------------------------
	.section	.nv.info.attn_fwd,"",@"SHT_CUDA_INFO"
	.sectionflags	@""
	.align	4


	//----- nvinfo : EIATTR_CUDA_API_VERSION
	.align		4
        /*0000*/ 	.byte	0x04, 0x37
        /*0002*/ 	.short	(.L_8 - .L_7)
.L_7:
        /*0004*/ 	.word	0x00000081


	//----- nvinfo : EIATTR_KPARAM_INFO
	.align		4
.L_8:
        /*0008*/ 	.byte	0x04, 0x17
        /*000a*/ 	.short	(.L_10 - .L_9)
.L_9:
        /*000c*/ 	.word	0x00000000
        /*0010*/ 	.short	0x0019
        /*0012*/ 	.short	0x0080
        /*0014*/ 	.byte	0x00, 0xf4, 0x21, 0x00


	//----- nvinfo : EIATTR_KPARAM_INFO
	.align		4
.L_10:
        /*0018*/ 	.byte	0x04, 0x17
        /*001a*/ 	.short	(.L_12 - .L_11)
.L_11:
        /*001c*/ 	.word	0x00000000
        /*0020*/ 	.short	0x0018
        /*0022*/ 	.short	0x0078
        /*0024*/ 	.byte	0x00, 0xf4, 0x21, 0x00


	//----- nvinfo : EIATTR_KPARAM_INFO
	.align		4
.L_12:
        /*0028*/ 	.byte	0x04, 0x17
        /*002a*/ 	.short	(.L_14 - .L_13)
.L_13:
        /*002c*/ 	.word	0x00000000
        /*0030*/ 	.short	0x0017
        /*0032*/ 	.short	0x0070
        /*0034*/ 	.byte	0x00, 0xf0, 0x11, 0x00


	//----- nvinfo : EIATTR_KPARAM_INFO
	.align		4
.L_14:
        /*0038*/ 	.byte	0x04, 0x17
        /*003a*/ 	.short	(.L_16 - .L_15)
.L_15:
        /*003c*/ 	.word	0x00000000
        /*0040*/ 	.short	0x0016
        /*0042*/ 	.short	0x006c
        /*0044*/ 	.byte	0x00, 0xf0, 0x11, 0x00


	//----- nvinfo : EIATTR_KPARAM_INFO
	.align		4
.L_16:
        /*0048*/ 	.byte	0x04, 0x17
        /*004a*/ 	.short	(.L_18 - .L_17)
.L_17:
        /*004c*/ 	.word	0x00000000
        /*0050*/ 	.short	0x0015
        /*0052*/ 	.short	0x0068
        /*0054*/ 	.byte	0x00, 0xf0, 0x11, 0x00


	//----- nvinfo : EIATTR_KPARAM_INFO
	.align		4
.L_18:
        /*0058*/ 	.byte	0x04, 0x17
        /*005a*/ 	.short	(.L_20 - .L_19)
.L_19:
        /*005c*/ 	.word	0x00000000
        /*0060*/ 	.short	0x0014
        /*0062*/ 	.short	0x0064
        /*0064*/ 	.byte	0x00, 0xf0, 0x11, 0x00


	//----- nvinfo : EIATTR_KPARAM_INFO
	.align		4
.L_20:
        /*0068*/ 	.byte	0x04, 0x17
        /*006a*/ 	.short	(.L_22 - .L_21)
.L_21:
        /*006c*/ 	.word	0x00000000
        /*0070*/ 	.short	0x0013
        /*0072*/ 	.short	0x0060
        /*0074*/ 	.byte	0x00, 0xf0, 0x11, 0x00


	//----- nvinfo : EIATTR_KPARAM_INFO
	.align		4
.L_22:
        /*0078*/ 	.byte	0x04, 0x17
        /*007a*/ 	.short	(.L_24 - .L_23)
.L_23:
        /*007c*/ 	.word	0x00000000
        /*0080*/ 	.short	0x0012
        /*0082*/ 	.short	0x005c
        /*0084*/ 	.byte	0x00, 0xf0, 0x11, 0x00


	//----- nvinfo : EIATTR_KPARAM_INFO
	.align		4
.L_24:
        /*0088*/ 	.byte	0x04, 0x17
        /*008a*/ 	.short	(.L_26 - .L_25)
.L_25:
        /*008c*/ 	.word	0x00000000
        /*0090*/ 	.short	0x0011
        /*0092*/ 	.short	0x0058
        /*0094*/ 	.byte	0x00, 0xf0, 0x11, 0x00


	//----- nvinfo : EIATTR_KPARAM_INFO
	.align		4
.L_26:
        /*0098*/ 	.byte	0x04, 0x17
        /*009a*/ 	.short	(.L_28 - .L_27)
.L_27:
        /*009c*/ 	.word	0x00000000
        /*00a0*/ 	.short	0x0010
        /*00a2*/ 	.short	0x0054
        /*00a4*/ 	.byte	0x00, 0xf0, 0x11, 0x00


	//----- nvinfo : EIATTR_KPARAM_INFO
	.align		4
.L_28:
        /*00a8*/ 	.byte	0x04, 0x17
        /*00aa*/ 	.short	(.L_30 - .L_29)
.L_29:
        /*00ac*/ 	.word	0x00000000
        /*00b0*/ 	.short	0x000f
        /*00b2*/ 	.short	0x0050
        /*00b4*/ 	.byte	0x00, 0xf0, 0x11, 0x00


	//----- nvinfo : EIATTR_KPARAM_INFO
	.align		4
.L_30:
        /*00b8*/ 	.byte	0x04, 0x17
        /*00ba*/ 	.short	(.L_32 - .L_31)
.L_31:
        /*00bc*/ 	.word	0x00000000
        /*00c0*/ 	.short	0x000e
        /*00c2*/ 	.short	0x004c
        /*00c4*/ 	.byte	0x00, 0xf0, 0x11, 0x00


	//----- nvinfo : EIATTR_KPARAM_INFO
	.align		4
.L_32:
        /*00c8*/ 	.byte	0x04, 0x17
        /*00ca*/ 	.short	(.L_34 - .L_33)
.L_33:
        /*00cc*/ 	.word	0x00000000
        /*00d0*/ 	.short	0x000d
        /*00d2*/ 	.short	0x0048
        /*00d4*/ 	.byte	0x00, 0xf0, 0x11, 0x00


	//----- nvinfo : EIATTR_KPARAM_INFO
	.align		4
.L_34:
        /*00d8*/ 	.byte	0x04, 0x17
        /*00da*/ 	.short	(.L_36 - .L_35)
.L_35:
        /*00dc*/ 	.word	0x00000000
        /*00e0*/ 	.short	0x000c
        /*00e2*/ 	.short	0x0044
        /*00e4*/ 	.byte	0x00, 0xf0, 0x11, 0x00


	//----- nvinfo : EIATTR_KPARAM_INFO
	.align		4
.L_36:
        /*00e8*/ 	.byte	0x04, 0x17
        /*00ea*/ 	.short	(.L_38 - .L_37)
.L_37:
        /*00ec*/ 	.word	0x00000000
        /*00f0*/ 	.short	0x000b
        /*00f2*/ 	.short	0x0040
        /*00f4*/ 	.byte	0x00, 0xf0, 0x11, 0x00


	//----- nvinfo : EIATTR_KPARAM_INFO
	.align		4
.L_38:
        /*00f8*/ 	.byte	0x04, 0x17
        /*00fa*/ 	.short	(.L_40 - .L_39)
.L_39:
        /*00fc*/ 	.word	0x00000000
        /*0100*/ 	.short	0x000a
        /*0102*/ 	.short	0x003c
        /*0104*/ 	.byte	0x00, 0xf0, 0x11, 0x00


	//----- nvinfo : EIATTR_KPARAM_INFO
	.align		4
.L_40:
        /*0108*/ 	.byte	0x04, 0x17
        /*010a*/ 	.short	(.L_42 - .L_41)
.L_41:
        /*010c*/ 	.word	0x00000000
        /*0110*/ 	.short	0x0009
        /*0112*/ 	.short	0x0038
        /*0114*/ 	.byte	0x00, 0xf0, 0x11, 0x00


	//----- nvinfo : EIATTR_KPARAM_INFO
	.align		4
.L_42:
        /*0118*/ 	.byte	0x04, 0x17
        /*011a*/ 	.short	(.L_44 - .L_43)
.L_43:
        /*011c*/ 	.word	0x00000000
        /*0120*/ 	.short	0x0008
        /*0122*/ 	.short	0x0034
        /*0124*/ 	.byte	0x00, 0xf0, 0x11, 0x00


	//----- nvinfo : EIATTR_KPARAM_INFO
	.align		4
.L_44:
        /*0128*/ 	.byte	0x04, 0x17
        /*012a*/ 	.short	(.L_46 - .L_45)
.L_45:
        /*012c*/ 	.word	0x00000000
        /*0130*/ 	.short	0x0007
        /*0132*/ 	.short	0x0030
        /*0134*/ 	.byte	0x00, 0xf0, 0x11, 0x00


	//----- nvinfo : EIATTR_KPARAM_INFO
	.align		4
.L_46:
        /*0138*/ 	.byte	0x04, 0x17
        /*013a*/ 	.short	(.L_48 - .L_47)
.L_47:
        /*013c*/ 	.word	0x00000000
        /*0140*/ 	.short	0x0006
        /*0142*/ 	.short	0x002c
        /*0144*/ 	.byte	0x00, 0xf0, 0x11, 0x00


	//----- nvinfo : EIATTR_KPARAM_INFO
	.align		4
.L_48:
        /*0148*/ 	.byte	0x04, 0x17
        /*014a*/ 	.short	(.L_50 - .L_49)
.L_49:
        /*014c*/ 	.word	0x00000000
        /*0150*/ 	.short	0x0005
        /*0152*/ 	.short	0x0028
        /*0154*/ 	.byte	0x00, 0xf0, 0x11, 0x00


	//----- nvinfo : EIATTR_KPARAM_INFO
	.align		4
.L_50:
        /*0158*/ 	.byte	0x04, 0x17
        /*015a*/ 	.short	(.L_52 - .L_51)
.L_51:
        /*015c*/ 	.word	0x00000000
        /*0160*/ 	.short	0x0004
        /*0162*/ 	.short	0x0020
        /*0164*/ 	.byte	0x00, 0xf4, 0x21, 0x00


	//----- nvinfo : EIATTR_KPARAM_INFO
	.align		4
.L_52:
        /*0168*/ 	.byte	0x04, 0x17
        /*016a*/ 	.short	(.L_54 - .L_53)
.L_53:
        /*016c*/ 	.word	0x00000000
        /*0170*/ 	.short	0x0003
        /*0172*/ 	.short	0x0018
        /*0174*/ 	.byte	0x00, 0xf4, 0x21, 0x00


	//----- nvinfo : EIATTR_KPARAM_INFO
	.align		4
.L_54:
        /*0178*/ 	.byte	0x04, 0x17
        /*017a*/ 	.short	(.L_56 - .L_55)
.L_55:
        /*017c*/ 	.word	0x00000000
        /*0180*/ 	.short	0x0002
        /*0182*/ 	.short	0x0010
        /*0184*/ 	.byte	0x00, 0xf4, 0x21, 0x00


	//----- nvinfo : EIATTR_KPARAM_INFO
	.align		4
.L_56:
        /*0188*/ 	.byte	0x04, 0x17
        /*018a*/ 	.short	(.L_58 - .L_57)
.L_57:
        /*018c*/ 	.word	0x00000000
        /*0190*/ 	.short	0x0001
        /*0192*/ 	.short	0x0008
        /*0194*/ 	.byte	0x00, 0xf4, 0x21, 0x00


	//----- nvinfo : EIATTR_KPARAM_INFO
	.align		4
.L_58:
        /*0198*/ 	.byte	0x04, 0x17
        /*019a*/ 	.short	(.L_60 - .L_59)
.L_59:
        /*019c*/ 	.word	0x00000000
        /*01a0*/ 	.short	0x0000
        /*01a2*/ 	.short	0x0000
        /*01a4*/ 	.byte	0x00, 0xf4, 0x21, 0x00


	//----- nvinfo : EIATTR_SPARSE_MMA_MASK
	.align		4
.L_60:
        /*01a8*/ 	.byte	0x03, 0x50
        /*01aa*/ 	.short	0x0000


	//----- nvinfo : EIATTR_MAXREG_COUNT
	.align		4
        /*01ac*/ 	.byte	0x03, 0x1b
        /*01ae*/ 	.short	0x00ff


	//----- nvinfo : EIATTR_NUM_BARRIERS
	.align		4
        /*01b0*/ 	.byte	0x02, 0x4c
        /*01b2*/ 	.byte	0x01
	.zero		1


	//----- nvinfo : EIATTR_COOP_GROUP_MASK_REGIDS
	.align		4
        /*01b4*/ 	.byte	0x04, 0x29
        /*01b6*/ 	.short	(.L_62 - .L_61)


	//   ....[0]....
.L_61:
        /*01b8*/ 	.word	0xffffffff


	//   ....[1]....
        /*01bc*/ 	.word	0xffffffff


	//   ....[2]....
        /*01c0*/ 	.word	0xffffffff


	//   ....[3]....
        /*01c4*/ 	.word	0xffffffff


	//   ....[4]....
        /*01c8*/ 	.word	0xffffffff


	//   ....[5]....
        /*01cc*/ 	.word	0xffffffff


	//   ....[6]....
        /*01d0*/ 	.word	0xffffffff


	//   ....[7]....
        /*01d4*/ 	.word	0xffffffff


	//----- nvinfo : EIATTR_COOP_GROUP_INSTR_OFFSETS
	.align		4
.L_62:
        /*01d8*/ 	.byte	0x04, 0x28
        /*01da*/ 	.short	(.L_64 - .L_63)


	//   ....[0]....
.L_63:
        /*01dc*/ 	.word	0x00001180


	//   ....[1]....
        /*01e0*/ 	.word	0x000011e0


	//   ....[2]....
        /*01e4*/ 	.word	0x00001600


	//   ....[3]....
        /*01e8*/ 	.word	0x00001650


	//   ....[4]....
        /*01ec*/ 	.word	0x00002950


	//   ....[5]....
        /*01f0*/ 	.word	0x00002960


	//   ....[6]....
        /*01f4*/ 	.word	0x00002a00


	//   ....[7]....
        /*01f8*/ 	.word	0x00002a20


	//----- nvinfo : EIATTR_VRC_CTA_INIT_COUNT
	.align		4
.L_64:
        /*01fc*/ 	.byte	0x02, 0x4a
	.zero		1
	.zero		1


	//----- nvinfo : EIATTR_EXIT_INSTR_OFFSETS
	.align		4
        /*0200*/ 	.byte	0x04, 0x1c
        /*0202*/ 	.short	(.L_66 - .L_65)


	//   ....[0]....
.L_65:
        /*0204*/ 	.word	0x00003550


	//   ....[1]....
        /*0208*/ 	.word	0x00003580


	//----- nvinfo : EIATTR_REQNTID
	.align		4
.L_66:
        /*020c*/ 	.byte	0x04, 0x10
        /*020e*/ 	.short	(.L_68 - .L_67)
.L_67:
        /*0210*/ 	.word	0x00000100
        /*0214*/ 	.word	0x00000001
        /*0218*/ 	.word	0x00000001


	//----- nvinfo : EIATTR_CBANK_PARAM_SIZE
	.align		4
.L_68:
        /*021c*/ 	.byte	0x03, 0x19
        /*021e*/ 	.short	0x0088


	//----- nvinfo : EIATTR_PARAM_CBANK
	.align		4
        /*0220*/ 	.byte	0x04, 0x0a
        /*0222*/ 	.short	(.L_70 - .L_69)
	.align		4
.L_69:
        /*0224*/ 	.word	index@(.nv.constant0.attn_fwd)
        /*0228*/ 	.short	0x0380
        /*022a*/ 	.short	0x0088


	//----- nvinfo : EIATTR_SW_WAR
	.align		4
.L_70:
        /*022c*/ 	.byte	0x04, 0x36
        /*022e*/ 	.short	(.L_72 - .L_71)
.L_71:
        /*0230*/ 	.word	0x00000008
.L_72:


//--------------------- .nv.compat                --------------------------
	.section	.nv.compat,"",@"SHT_CUDA_COMPAT_INFO"
	.align	4
        /*0000*/ 	.byte	0x02, 0x02, 0x01, 0x00, 0x02, 0x05, 0x05, 0x00, 0x02, 0x03, 0x00, 0x00, 0x02, 0x06, 0x01, 0x00


//--------------------- .nv.callgraph             --------------------------
	.section	.nv.callgraph,"",@"SHT_CUDA_CALLGRAPH"
	.align	4
	.sectionentsize	8
	.align		4
        /*0000*/ 	.word	0x00000000
	.align		4
        /*0004*/ 	.word	0xffffffff
	.align		4
        /*0008*/ 	.word	0x00000000
	.align		4
        /*000c*/ 	.word	0xfffffffe
	.align		4
        /*0010*/ 	.word	0x00000000
	.align		4
        /*0014*/ 	.word	0xfffffffd
	.align		4
        /*0018*/ 	.word	0x00000000
	.align		4
        /*001c*/ 	.word	0xfffffffc


//--------------------- .nv.constant4             --------------------------
	.section	.nv.constant4,"a",@progbits
	.align	8
	.align		8
.nv.constant4:
        /*0000*/ 	.dword	_$_str


//--------------------- .text.attn_fwd            --------------------------
	.section	.text.attn_fwd,"ax",@progbits
	.align	128
        .global         attn_fwd
        .type           attn_fwd,@function
        .size           attn_fwd,(.L_x_3 - attn_fwd)
        .other          attn_fwd,@"STO_CUDA_ENTRY STV_DEFAULT"
attn_fwd:
.text.attn_fwd:
[----:B------:R-:W0:Y:S01]  /*0000*/  LDC R1, c[0x0][0x37c] ;  /* 0x0000df00ff017b82 */ /* 0x000e220000000800 */
[----:B------:R-:W1:Y:S07]  /*0010*/  S2R R0, SR_TID.X ;  /* 0x0000000000007919 */ /* 0x000e6e0000002100 */
[----:B------:R-:W2:Y:S01]  /*0020*/  S2UR UR7, SR_CTAID.Y ;  /* 0x00000000000779c3 */ /* 0x000ea20000002600 */
[----:B------:R-:W2:Y:S01]  /*0030*/  LDCU.64 UR4, c[0x0][0x3b0] ;  /* 0x00007600ff0477ac */ /* 0x000ea20008000a00 */
[----:B------:R-:W3:Y:S01]  /*0040*/  S2R R3, SR_CTAID.X ;  /* 0x0000000000037919 */ /* 0x000ee20000002500 */
[----:B------:R-:W4:Y:S05]  /*0050*/  LDCU.64 UR10, c[0x0][0x358] ;  /* 0x00006b00ff0a77ac */ /* 0x000f2a0008000a00 */
[----:B------:R-:W5:Y:S08]  /*0060*/  LDC R4, c[0x0][0x3b8] ;  /* 0x0000ee00ff047b82 */ /* 0x000f700000000800 */
[----:B------:R-:W0:Y:S01]  /*0070*/  LDC.64 R6, c[0x0][0x380] ;  /* 0x0000e000ff067b82 */ /* 0x000e220000000a00 */
[----:B--2---:R-:W-:-:S04]  /*0080*/  UIMAD UR4, UR7, UR4, URZ ;  /* 0x00000004070472a4 */ /* 0x004fc8000f8e02ff */
[----:B------:R-:W-:Y:S01]  /*0090*/  USHF.L.U32 UR6, UR4, 0x1, URZ ;  /* 0x0000000104067899 */ /* 0x000fe200080006ff */
[----:B-1----:R-:W-:Y:S02]  /*00a0*/  LOP3.LUT R110, R0, 0x1f, RZ, 0xc0, !PT ;  /* 0x0000001f006e7812 */ /* 0x002fe400078ec0ff */
[----:B------:R-:W-:Y:S02]  /*00b0*/  SHF.R.U32.HI R111, RZ, 0x5, R0 ;  /* 0x00000005ff6f7819 */ /* 0x000fe40000011600 */
[----:B---3--:R-:W-:Y:S02]  /*00c0*/  LEA R110, R3, R110, 0x5 ;  /* 0x0000006e036e7211 */ /* 0x008fe400078e28ff */
[----:B------:R-:W-:-:S03]  /*00d0*/  SGXT.U32 R111, R111, 0x3 ;  /* 0x000000036f6f781a */ /* 0x000fc60000000000 */
[----:B------:R-:W-:Y:S01]  /*00e0*/  IMAD R2, R110, UR5, RZ ;  /* 0x000000056e027c24 */ /* 0x000fe2000f8e02ff */
[----:B------:R-:W-:Y:S01]  /*00f0*/  UIMAD.WIDE UR4, UR4, 0x2, URZ ;  /* 0x00000002040478a5 */ /* 0x000fe2000f8e02ff */
[----:B-----5:R-:W-:-:S03]  /*0100*/  IMAD R5, R111, R4, RZ ;  /* 0x000000046f057224 */ /* 0x020fc600078e02ff */
[C---:B------:R-:W-:Y:S01]  /*0110*/  SHF.L.U32 R3, R2.reuse, 0x1, RZ ;  /* 0x0000000102037819 */ /* 0x040fe200000006ff */
[----:B------:R-:W-:-:S03]  /*0120*/  IMAD.HI R2, R2, 0x2, RZ ;  /* 0x0000000202027827 */ /* 0x000fc600078e02ff */
[----:B0-----:R-:W-:Y:S02]  /*0130*/  IADD3 R3, P0, P1, R3, UR6, R6 ;  /* 0x0000000603037c10 */ /* 0x001fe4000f91e006 */
[----:B------:R-:W-:Y:S02]  /*0140*/  LEA R6, R4, R5, 0x3 ;  /* 0x0000000504067211 */ /* 0x000fe400078e18ff */
[----:B------:R-:W-:Y:S01]  /*0150*/  IADD3.X R7, PT, PT, R2, UR5, R7, P0, P1 ;  /* 0x0000000502077c10 */ /* 0x000fe200087e2407 */
[----:B------:R-:W0:Y:S01]  /*0160*/  S2UR UR6, SR_CgaCtaId ;  /* 0x00000000000679c3 */ /* 0x000e220000008800 */
[CC--:B------:R-:W-:Y:S01]  /*0170*/  LEA R2, P0, R5.reuse, R3.reuse, 0x1 ;  /* 0x0000000305027211 */ /* 0x0c0fe200078008ff */
[----:B------:R-:W1:Y:S01]  /*0180*/  LDCU UR5, c[0x0][0x3f0] ;  /* 0x00007e00ff0577ac */ /* 0x000e620008000800 */
[----:B------:R-:W-:Y:S02]  /*0190*/  LEA R4, P1, R6, R3, 0x1 ;  /* 0x0000000306047211 */ /* 0x000fe400078208ff */
[----:B------:R-:W-:-:S02]  /*01a0*/  LEA.HI.X.SX32 R3, R5, R7, 0x1, P0 ;  /* 0x0000000705037211 */ /* 0x000fc400000f0eff */
[----:B------:R-:W-:-:S03]  /*01b0*/  LEA.HI.X.SX32 R5, R6, R7, 0x1, P1 ;  /* 0x0000000706057211 */ /* 0x000fc600008f0eff */
[----:B----4-:R-:W2:Y:S04]  /*01c0*/  LDG.E.U16 R2, desc[UR10][R2.64] ;  /* 0x0000000a02027981 */ /* 0x010ea8000c1e1500 */
[----:B------:R3:W4:Y:S01]  /*01d0*/  LDG.E.U16 R6, desc[UR10][R4.64] ;  /* 0x0000000a04067981 */ /* 0x000722000c1e1500 */
[C---:B------:R-:W-:Y:S01]  /*01e0*/  LOP3.LUT R112, R0.reuse, 0xc0, RZ, 0xc0, !PT ;  /* 0x000000c000707812 */ /* 0x040fe200078ec0ff */
[----:B------:R-:W-:Y:S01]  /*01f0*/  UMOV UR4, 0x400 ;  /* 0x0000040000047882 */ /* 0x000fe20000000000 */
[----:B------:R-:W-:Y:S02]  /*0200*/  SHF.L.U32 R113, R0, 0x1, RZ ;  /* 0x0000000100717819 */ /* 0x000fe400000006ff */
[----:B------:R-:W-:Y:S02]  /*0210*/  CS2R R10, SRZ ;  /* 0x00000000000a7805 */ /* 0x000fe4000001ff00 */
[----:B------:R-:W-:Y:S01]  /*0220*/  SHF.R.U32.HI R8, RZ, 0x2, R112 ;  /* 0x00000002ff087819 */ /* 0x000fe20000011670 */
[----:B-1----:R-:W-:Y:S01]  /*0230*/  UISETP.GE.AND UP0, UPT, UR5, 0x1, UPT ;  /* 0x000000010500788c */ /* 0x002fe2000bf06270 */
[----:B------:R-:W-:-:S02]  /*0240*/  MOV R127, 0xff800000 ;  /* 0xff800000007f7802 */ /* 0x000fc40000000f00 */
[----:B------:R-:W-:Y:S01]  /*0250*/  LOP3.LUT R7, R8, 0x1fe, R113, 0x78, !PT ;  /* 0x000001fe08077812 */ /* 0x000fe200078e7871 */
[----:B0-----:R-:W-:Y:S01]  /*0260*/  ULEA UR6, UR6, UR4, 0x18 ;  /* 0x0000000406067291 */ /* 0x001fe2000f8ec0ff */
[----:B------:R-:W-:Y:S02]  /*0270*/  MOV R76, 0x3f800000 ;  /* 0x3f800000004c7802 */ /* 0x000fe40000000f00 */
[----:B------:R-:W-:Y:S02]  /*0280*/  CS2R R8, SRZ ;  /* 0x0000000000087805 */ /* 0x000fe4000001ff00 */
[----:B------:R-:W-:Y:S02]  /*0290*/  MOV R126, 0x3f800000 ;  /* 0x3f800000007e7802 */ /* 0x000fe40000000f00 */
[----:B---3--:R-:W-:Y:S02]  /*02a0*/  CS2R R4, SRZ ;  /* 0x0000000000047805 */ /* 0x008fe4000001ff00 */
[----:B------:R-:W-:-:S02]  /*02b0*/  MOV R49, 0xff800000 ;  /* 0xff80000000317802 */ /* 0x000fc40000000f00 */
[C---:B------:R-:W-:Y:S02]  /*02c0*/  SHF.L.U32 R114, R0.reuse, 0x3, RZ ;  /* 0x0000000300727819 */ /* 0x040fe400000006ff */
[----:B------:R-:W-:Y:S01]  /*02d0*/  SHF.L.U32 R115, R0, 0x5, RZ ;  /* 0x0000000500737819 */ /* 0x000fe200000006ff */
[----:B--2---:R-:W-:Y:S04]  /*02e0*/  STS.U16 [R7+UR6+0x1000], R2 ;  /* 0x0010000207007988 */ /* 0x004fe80008000406 */
[----:B----4-:R0:W-:Y:S02]  /*02f0*/  STS.U16 [R7+UR6+0x1200], R6 ;  /* 0x0012000607007988 */ /* 0x0101e40008000406 */
[----:B0-----:R-:W-:Y:S01]  /*0300*/  CS2R R6, SRZ ;  /* 0x0000000000067805 */ /* 0x001fe2000001ff00 */
[----:B------:R-:W-:Y:S06]  /*0310*/  BRA.U !UP0, `(.L_x_0) ;  /* 0x0000002908047547 */ /* 0x000fec000b800000 */
[----:B------:R-:W0:Y:S01]  /*0320*/  LDC.64 R2, c[0x0][0x3c0] ;  /* 0x0000f000ff027b82 */ /* 0x000e220000000a00 */
[----:B------:R-:W1:Y:S01]  /*0330*/  LDCU UR4, c[0x0][0x3c8] ;  /* 0x00007900ff0477ac */ /* 0x000e620008000800 */
[C---:B------:R-:W-:Y:S02]  /*0340*/  LOP3.LUT R10, R0.reuse, 0x7f, RZ, 0xc0, !PT ;  /* 0x0000007f000a7812 */ /* 0x040fe400078ec0ff */
[----:B------:R-:W-:Y:S01]  /*0350*/  LOP3.LUT P0, RZ, R0, 0x80, RZ, 0xc0, !PT ;  /* 0x0000008000ff7812 */ /* 0x000fe2000780c0ff */
[----:B------:R-:W2:Y:S01]  /*0360*/  LDCU.64 UR8, c[0x0][0x388] ;  /* 0x00007100ff0877ac */ /* 0x000ea20008000a00 */
[----:B------:R-:W-:Y:S02]  /*0370*/  SHF.L.U32 R116, R10, 0x1, RZ ;  /* 0x000000010a747819 */ /* 0x000fe400000006ff */
[----:B------:R-:W3:Y:S01]  /*0380*/  LDC.64 R76, c[0x0][0x3d0] ;  /* 0x0000f400ff4c7b82 */ /* 0x000ee20000000a00 */
[----:B------:R-:W-:Y:S01]  /*0390*/  SEL R5, RZ, 0x110, !P0 ;  /* 0x00000110ff057807 */ /* 0x000fe20004000000 */
[----:B------:R-:W4:Y:S01]  /*03a0*/  LDCU.64 UR12, c[0x0][0x390] ;  /* 0x00007200ff0c77ac */ /* 0x000f220008000a00 */
[----:B------:R-:W-:-:S02]  /*03b0*/  SHF.R.S32.HI R6, RZ, 0x2, R0 ;  /* 0x00000002ff067819 */ /* 0x000fc40000011400 */
[----:B------:R-:W-:Y:S02]  /*03c0*/  LOP3.LUT R116, R5, R116, RZ, 0x3c, !PT ;  /* 0x0000007405747212 */ /* 0x000fe400078e3cff */
[----:B------:R-:W-:Y:S01]  /*03d0*/  LOP3.LUT R5, R114, 0x30, RZ, 0xc0, !PT ;  /* 0x0000003072057812 */ /* 0x000fe200078ec0ff */
[----:B------:R-:W5:Y:S01]  /*03e0*/  LDC R16, c[0x0][0x3d8] ;  /* 0x0000f600ff107b82 */ /* 0x000f620000000800 */
[C---:B------:R-:W-:Y:S02]  /*03f0*/  LOP3.LUT R13, R0.reuse, 0x7, RZ, 0xc0, !PT ;  /* 0x00000007000d7812 */ /* 0x040fe400078ec0ff */
[----:B------:R-:W-:Y:S02]  /*0400*/  LOP3.LUT R4, R0, 0xf, RZ, 0xc0, !PT ;  /* 0x0000000f00047812 */ /* 0x000fe400078ec0ff */
[----:B------:R-:W-:Y:S01]  /*0410*/  SGXT R6, R6, 0x1 ;  /* 0x000000010606781a */ /* 0x000fe20000000200 */
[----:B------:R-:W-:Y:S01]  /*0420*/  IMAD R120, R13, 0x110, RZ ;  /* 0x000001100d787824 */ /* 0x000fe200078e02ff */
[----:B------:R-:W-:-:S02]  /*0430*/  LOP3.LUT R7, R0, 0x10, RZ, 0xc0, !PT ;  /* 0x0000001000077812 */ /* 0x000fc400078ec0ff */
[----:B------:R-:W-:Y:S02]  /*0440*/  LOP3.LUT R8, R5, 0x20, R0, 0x78, !PT ;  /* 0x0000002005087812 */ /* 0x000fe400078e7800 */
[----:B------:R-:W-:Y:S02]  /*0450*/  LEA R12, R13, UR6, 0x6 ;  /* 0x000000060d0c7c11 */ /* 0x000fe4000f8e30ff */
[----:B------:R-:W-:Y:S01]  /*0460*/  LOP3.LUT R14, R6, 0x90, RZ, 0xc0, !PT ;  /* 0x00000090060e7812 */ /* 0x000fe200078ec0ff */
[----:B-1----:R-:W-:Y:S01]  /*0470*/  IMAD R6, R4, UR4, RZ ;  /* 0x0000000404067c24 */ /* 0x002fe2000f8e02ff */
[----:B------:R-:W-:Y:S01]  /*0480*/  LOP3.LUT R8, R8, 0x10, R113, 0x78, !PT ;  /* 0x0000001008087812 */ /* 0x000fe200078e7871 */
[----:B0-----:R-:W-:Y:S01]  /*0490*/  IMAD R4, R2, UR7, RZ ;  /* 0x0000000702047c24 */ /* 0x001fe2000f8e02ff */
[C---:B------:R-:W-:Y:S01]  /*04a0*/  LEA R5, R7.reuse, R12, 0x5 ;  /* 0x0000000c07057211 */ /* 0x040fe200078e28ff */
[----:B---3--:R-:W-:Y:S01]  /*04b0*/  IMAD R76, R76, UR7, RZ ;  /* 0x000000074c4c7c24 */ /* 0x008fe2000f8e02ff */
[----:B------:R-:W-:Y:S01]  /*04c0*/  LEA R117, R7, UR6, 0x4 ;  /* 0x0000000607757c11 */ /* 0x000fe2000f8e20ff */
[----:B------:R-:W-:Y:S01]  /*04d0*/  IMAD R10, R10, R77, RZ ;  /* 0x0000004d0a0a7224 */ /* 0x000fe200078e02ff */
[----:B------:R-:W-:Y:S01]  /*04e0*/  IADD3 R2, PT, PT, R8, R5, RZ ;  /* 0x0000000508027210 */ /* 0x000fe20007ffe0ff */
[----:B------:R-:W-:Y:S01]  /*04f0*/  UMOV UR4, URZ ;  /* 0x000000ff00047c82 */ /* 0x000fe20008000000 */
[----:B------:R-:W-:-:S02]  /*0500*/  SHF.L.U32 R8, R6, 0x1, RZ ;  /* 0x0000000106087819 */ /* 0x000fc400000006ff */
[C---:B------:R-:W-:Y:S01]  /*0510*/  SHF.L.U32 R5, R4.reuse, 0x1, RZ ;  /* 0x0000000104057819 */ /* 0x040fe200000006ff */
[----:B------:R-:W-:Y:S01]  /*0520*/  IMAD.HI R4, R4, 0x2, RZ ;  /* 0x0000000204047827 */ /* 0x000fe200078e02ff */
[----:B------:R-:W-:Y:S02]  /*0530*/  SHF.L.U32 R7, R10, 0x1, RZ ;  /* 0x000000010a077819 */ /* 0x000fe400000006ff */
[----:B--2---:R-:W-:Y:S01]  /*0540*/  IADD3 R95, P0, P1, R8, UR8, R5 ;  /* 0x00000008085f7c10 */ /* 0x004fe2000f91e005 */
[----:B------:R-:W-:Y:S01]  /*0550*/  IMAD.HI R5, R6, 0x2, RZ ;  /* 0x0000000206057827 */ /* 0x000fe200078e02ff */
[C---:B------:R-:W-:Y:S01]  /*0560*/  SHF.L.U32 R6, R76.reuse, 0x1, RZ ;  /* 0x000000014c067819 */ /* 0x040fe200000006ff */
[----:B------:R-:W0:Y:S01]  /*0570*/  LDCU UR8, c[0x0][0x3a8] ;  /* 0x00007500ff0877ac */ /* 0x000e220008000800 */
[----:B------:R-:W-:Y:S01]  /*0580*/  SHF.R.U32.HI R9, RZ, 0x4, R0 ;  /* 0x00000004ff097819 */ /* 0x000fe20000011600 */
[----:B------:R-:W-:Y:S01]  /*0590*/  IMAD.HI R76, R76, 0x2, RZ ;  /* 0x000000024c4c7827 */ /* 0x000fe200078e02ff */
[----:B------:R-:W-:-:S02]  /*05a0*/  IADD3.X R15, PT, PT, R5, UR9, R4, P0, P1 ;  /* 0x00000009050f7c10 */ /* 0x000fc400087e2404 */
[----:B----4-:R-:W-:Y:S01]  /*05b0*/  IADD3 R108, P0, P1, R7, UR12, R6 ;  /* 0x0000000c076c7c10 */ /* 0x010fe2000f91e006 */
[----:B------:R-:W-:Y:S01]  /*05c0*/  IMAD.HI R5, R10, 0x2, RZ ;  /* 0x000000020a057827 */ /* 0x000fe200078e02ff */
[----:B------:R-:W-:Y:S02]  /*05d0*/  SHF.R.U32.HI R8, RZ, 0x7, R0 ;  /* 0x00000007ff087819 */ /* 0x000fe40000011600 */
[----:B------:R-:W-:Y:S02]  /*05e0*/  SGXT.U32 R6, R9, 0x4 ;  /* 0x000000040906781a */ /* 0x000fe40000000000 */
[----:B------:R-:W-:Y:S02]  /*05f0*/  SGXT.U32 R4, R8, 0x1 ;  /* 0x000000010804781a */ /* 0x000fe40000000000 */
[----:B------:R-:W-:Y:S01]  /*0600*/  LEA.HI R8, R0, 0x30, RZ, 0x1c ;  /* 0x0000003000087811 */ /* 0x000fe200078fe0ff */
[-C--:B------:R-:W-:Y:S01]  /*0610*/  IMAD R10, R6, R3.reuse, RZ ;  /* 0x00000003060a7224 */ /* 0x080fe200078e02ff */
[----:B------:R-:W-:Y:S01]  /*0620*/  LEA.HI R6, R0, 0x70, RZ, 0x1c ;  /* 0x0000007000067811 */ /* 0x000fe200078fe0ff */
[----:B-----5:R-:W-:Y:S01]  /*0630*/  IMAD R7, R4, R16, RZ ;  /* 0x0000001004077224 */ /* 0x020fe200078e02ff */
[----:B------:R-:W-:Y:S01]  /*0640*/  IADD3.X R76, PT, PT, R5, UR13, R76, P0, P1 ;  /* 0x0000000d054c7c10 */ /* 0x000fe200087e244c */
[-C--:B------:R-:W-:Y:S01]  /*0650*/  IMAD R8, R8, R3.reuse, RZ ;  /* 0x0000000308087224 */ /* 0x080fe200078e02ff */
[----:B------:R-:W-:Y:S01]  /*0660*/  LEA R4, R3, R10, 0x4 ;  /* 0x0000000a03047211 */ /* 0x000fe200078e20ff */
[----:B------:R-:W-:Y:S01]  /*0670*/  IMAD R5, R6, R3, RZ ;  /* 0x0000000306057224 */ /* 0x000fe200078e02ff */
[----:B------:R-:W-:-:S02]  /*0680*/  LEA R9, R16, R7, 0x1 ;  /* 0x0000000710097211 */ /* 0x000fc400078e08ff */
[C---:B------:R-:W-:Y:S02]  /*0690*/  LEA R6, R3.reuse, R4, 0x4 ;  /* 0x0000000403067211 */ /* 0x040fe400078e20ff */
[-C--:B------:R-:W-:Y:S02]  /*06a0*/  LEA R78, P1, R10, R95.reuse, 0x1 ;  /* 0x0000005f0a4e7211 */ /* 0x080fe400078208ff */
[-C--:B------:R-:W-:Y:S02]  /*06b0*/  LEA R80, P2, R4, R95.reuse, 0x1 ;  /* 0x0000005f04507211 */ /* 0x080fe400078408ff */
[----:B------:R-:W-:Y:S02]  /*06c0*/  LEA R82, P3, R8, R95, 0x1 ;  /* 0x0000005f08527211 */ /* 0x000fe400078608ff */
[----:B------:R-:W-:Y:S02]  /*06d0*/  LEA R12, R3, R6, 0x5 ;  /* 0x00000006030c7211 */ /* 0x000fe400078e28ff */
[----:B------:R-:W-:-:S02]  /*06e0*/  LEA R11, R16, R9, 0x1 ;  /* 0x00000009100b7211 */ /* 0x000fc400078e08ff */
[----:B------:R-:W-:Y:S02]  /*06f0*/  LEA R84, P4, R5, R95, 0x1 ;  /* 0x0000005f05547211 */ /* 0x000fe400078808ff */
[----:B------:R-:W-:Y:S02]  /*0700*/  LEA R86, P0, R7, R108, 0x1 ;  /* 0x0000006c07567211 */ /* 0x000fe400078008ff */
[-C--:B------:R-:W-:Y:S02]  /*0710*/  LEA.HI.X.SX32 R79, R10, R15.reuse, 0x1, P1 ;  /* 0x0000000f0a4f7211 */ /* 0x080fe400008f0eff */
[-C--:B------:R-:W-:Y:S02]  /*0720*/  LEA.HI.X.SX32 R81, R4, R15.reuse, 0x1, P2 ;  /* 0x0000000f04517211 */ /* 0x080fe400010f0eff */
[----:B------:R-:W-:Y:S02]  /*0730*/  LEA.HI.X.SX32 R83, R8, R15, 0x1, P3 ;  /* 0x0000000f08537211 */ /* 0x000fe400018f0eff */
[----:B------:R-:W-:-:S02]  /*0740*/  LEA R4, R3, R12, 0x4 ;  /* 0x0000000c03047211 */ /* 0x000fc400078e20ff */
[----:B------:R-:W-:Y:S02]  /*0750*/  LEA R88, P1, R6, R95, 0x1 ;  /* 0x0000005f06587211 */ /* 0x000fe400078208ff */
[----:B------:R-:W-:Y:S02]  /*0760*/  LEA R8, R16, R11, 0x1 ;  /* 0x0000000b10087211 */ /* 0x000fe400078e08ff */
[-C--:B------:R-:W-:Y:S02]  /*0770*/  LEA.HI.X.SX32 R85, R5, R15.reuse, 0x1, P4 ;  /* 0x0000000f05557211 */ /* 0x080fe400020f0eff */
[----:B------:R-:W-:Y:S02]  /*0780*/  LEA.HI.X.SX32 R87, R7, R76, 0x1, P0 ;  /* 0x0000004c07577211 */ /* 0x000fe400000f0eff */
[----:B------:R-:W-:Y:S02]  /*0790*/  LEA R5, R3, R4, 0x4 ;  /* 0x0000000403057211 */ /* 0x000fe400078e20ff */
[----:B------:R-:W-:-:S02]  /*07a0*/  LEA.HI.X.SX32 R89, R6, R15, 0x1, P1 ;  /* 0x0000000f06597211 */ /* 0x000fc400008f0eff */
[-C--:B------:R-:W-:Y:S02]  /*07b0*/  LEA R92, P2, R4, R95.reuse, 0x1 ;  /* 0x0000005f045c7211 */ /* 0x080fe400078408ff */
[----:B------:R-:W-:Y:S02]  /*07c0*/  LEA R98, P0, R11, R108, 0x1 ;  /* 0x0000006c0b627211 */ /* 0x000fe400078008ff */
[----:B------:R-:W-:Y:S02]  /*07d0*/  LEA R6, R16, R8, 0x1 ;  /* 0x0000000810067211 */ /* 0x000fe400078e08ff */
[----:B------:R-:W-:Y:S02]  /*07e0*/  LEA R94, P3, R5, R95, 0x1 ;  /* 0x0000005f055e7211 */ /* 0x000fe400078608ff */
[----:B------:R-:W-:Y:S02]  /*07f0*/  LEA.HI.X.SX32 R93, R4, R15, 0x1, P2 ;  /* 0x0000000f045d7211 */ /* 0x000fe400010f0eff */
[----:B------:R-:W-:-:S02]  /*0800*/  LEA.HI.X.SX32 R99, R11, R76, 0x1, P0 ;  /* 0x0000004c0b637211 */ /* 0x000fc400000f0eff */
[----:B------:R-:W-:Y:S02]  /*0810*/  CS2R R10, SRZ ;  /* 0x00000000000a7805 */ /* 0x000fe4000001ff00 */
[----:B------:R-:W-:Y:S02]  /*0820*/  LEA R4, R16, R6, 0x1 ;  /* 0x0000000610047211 */ /* 0x000fe400078e08ff */
[----:B------:R-:W-:Y:S02]  /*0830*/  LEA R102, P0, R6, R108, 0x1 ;  /* 0x0000006c06667211 */ /* 0x000fe400078008ff */
[----:B------:R-:W-:Y:S02]  /*0840*/  LEA R90, P1, R12, R95, 0x1 ;  /* 0x0000005f0c5a7211 */ /* 0x000fe400078208ff */
[----:B------:R-:W-:Y:S02]  /*0850*/  LEA.HI.X.SX32 R95, R5, R15, 0x1, P3 ;  /* 0x0000000f055f7211 */ /* 0x000fe400018f0eff */
[----:B------:R-:W-:-:S02]  /*0860*/  LEA R5, R16, R4, 0x1 ;  /* 0x0000000410057211 */ /* 0x000fc400078e08ff */
[----:B------:R-:W-:Y:S02]  /*0870*/  LEA.HI.X.SX32 R103, R6, R76, 0x1, P0 ;  /* 0x0000004c06677211 */ /* 0x000fe400000f0eff */
[----:B------:R-:W-:Y:S02]  /*0880*/  LEA.HI.X.SX32 R91, R12, R15, 0x1, P1 ;  /* 0x0000000f0c5b7211 */ /* 0x000fe400008f0eff */
[----:B------:R-:W-:Y:S02]  /*0890*/  SHF.R.S32.HI R6, RZ, 0x6, R0 ;  /* 0x00000006ff067819 */ /* 0x000fe40000011400 */
[-C--:B------:R-:W-:Y:S02]  /*08a0*/  LEA R96, P1, R9, R108.reuse, 0x1 ;  /* 0x0000006c09607211 */ /* 0x080fe400078208ff */
[----:B------:R-:W-:Y:S02]  /*08b0*/  LEA R100, P2, R8, R108, 0x1 ;  /* 0x0000006c08647211 */ /* 0x000fe400078408ff */
[----:B------:R-:W-:-:S02]  /*08c0*/  LEA R7, R16, R5, 0x1 ;  /* 0x0000000510077211 */ /* 0x000fc400078e08ff */
[----:B------:R-:W-:Y:S02]  /*08d0*/  LOP3.LUT R14, R14, 0x60, R115, 0xf8, !PT ;  /* 0x000000600e0e7812 */ /* 0x000fe400078ef873 */
[----:B------:R-:W-:Y:S02]  /*08e0*/  SGXT R6, R6, 0x1 ;  /* 0x000000010606781a */ /* 0x000fe40000000200 */
[-C--:B------:R-:W-:Y:S02]  /*08f0*/  LEA.HI.X.SX32 R97, R9, R76.reuse, 0x1, P1 ;  /* 0x0000004c09617211 */ /* 0x080fe400008f0eff */
[----:B------:R-:W-:Y:S02]  /*0900*/  LEA.HI.X.SX32 R101, R8, R76, 0x1, P2 ;  /* 0x0000004c08657211 */ /* 0x000fe400010f0eff */
[----:B------:R-:W-:Y:S02]  /*0910*/  CS2R R8, SRZ ;  /* 0x0000000000087805 */ /* 0x000fe4000001ff00 */
[----:B------:R-:W-:-:S02]  /*0920*/  LEA R104, P1, R4, R108, 0x1 ;  /* 0x0000006c04687211 */ /* 0x000fc400078208ff */
[-C--:B------:R-:W-:Y:S02]  /*0930*/  LEA R106, P2, R5, R108.reuse, 0x1 ;  /* 0x0000006c056a7211 */ /* 0x080fe400078408ff */
[----:B------:R-:W-:Y:S02]  /*0940*/  LEA R108, P3, R7, R108, 0x1 ;  /* 0x0000006c076c7211 */ /* 0x000fe400078608ff */
[--C-:B------:R-:W-:Y:S02]  /*0950*/  LOP3.LUT R14, R14, 0x10, R113.reuse, 0x78, !PT ;  /* 0x000000100e0e7812 */ /* 0x100fe400078e7871 */
[----:B------:R-:W-:Y:S02]  /*0960*/  LOP3.LUT R122, R6, 0x90, RZ, 0xc0, !PT ;  /* 0x00000090067a7812 */ /* 0x000fe400078ec0ff */
[----:B------:R-:W-:Y:S02]  /*0970*/  LOP3.LUT R120, R120, 0x30, R113, 0x78, !PT ;  /* 0x0000003078787812 */ /* 0x000fe400078e7871 */
[----:B------:R-:W-:-:S02]  /*0980*/  LEA.HI.X.SX32 R105, R4, R76, 0x1, P1 ;  /* 0x0000004c04697211 */ /* 0x000fc400008f0eff */
[-C--:B------:R-:W-:Y:S02]  /*0990*/  LEA.HI.X.SX32 R107, R5, R76.reuse, 0x1, P2 ;  /* 0x0000004c056b7211 */ /* 0x080fe400010f0eff */
[----:B------:R-:W-:Y:S02]  /*09a0*/  CS2R R4, SRZ ;  /* 0x0000000000047805 */ /* 0x000fe4000001ff00 */
[----:B------:R-:W-:Y:S02]  /*09b0*/  LEA.HI.X.SX32 R109, R7, R76, 0x1, P3 ;  /* 0x0000004c076d7211 */ /* 0x000fe400018f0eff */
[----:B------:R-:W-:Y:S02]  /*09c0*/  CS2R R6, SRZ ;  /* 0x0000000000067805 */ /* 0x000fe4000001ff00 */
[----:B------:R-:W-:Y:S02]  /*09d0*/  IADD3 R117, PT, PT, R14, R117, RZ ;  /* 0x000000750e757210 */ /* 0x000fe40007ffe0ff */
[----:B------:R-:W-:-:S02]  /*09e0*/  MOV R76, 0x3f800000 ;  /* 0x3f800000004c7802 */ /* 0x000fc40000000f00 */
[----:B------:R-:W-:Y:S02]  /*09f0*/  MOV R130, 0xff800000 ;  /* 0xff80000000827802 */ /* 0x000fe40000000f00 */
[----:B------:R-:W-:Y:S02]  /*0a00*/  MOV R121, RZ ;  /* 0x000000ff00797202 */ /* 0x000fe40000000f00 */
[----:B------:R-:W-:Y:S02]  /*0a10*/  MOV R119, RZ ;  /* 0x000000ff00777202 */ /* 0x000fe40000000f00 */
[----:B------:R-:W-:Y:S02]  /*0a20*/  MOV R128, 0xff800000 ;  /* 0xff80000000807802 */ /* 0x000fe40000000f00 */
[----:B------:R-:W-:Y:S02]  /*0a30*/  MOV R126, 0x3f800000 ;  /* 0x3f800000007e7802 */ /* 0x000fe40000000f00 */
[----:B------:R-:W-:-:S02]  /*0a40*/  LOP3.LUT R122, R122, 0x17e, R113, 0x78, !PT ;  /* 0x0000017e7a7a7812 */ /* 0x000fc400078e7871 */
[C---:B------:R-:W-:Y:S02]  /*0a50*/  LOP3.LUT R123, R116.reuse, 0x20, RZ, 0x3c, !PT ;  /* 0x00000020747b7812 */ /* 0x040fe400078e3cff */
[C---:B------:R-:W-:Y:S02]  /*0a60*/  LOP3.LUT R124, R116.reuse, 0x40, RZ, 0x3c, !PT ;  /* 0x00000040747c7812 */ /* 0x040fe400078e3cff */
[----:B------:R-:W-:Y:S02]  /*0a70*/  LOP3.LUT R125, R116, 0x60, RZ, 0x3c, !PT ;  /* 0x00000060747d7812 */ /* 0x000fe400078e3cff */
[----:B0-----:R-:W-:-:S07]  /*0a80*/  LOP3.LUT R118, R120, 0x40, RZ, 0x3c, !PT ;  /* 0x0000004078767812 */ /* 0x001fce00078e3cff */
.L_x_1:
[----:B------:R-:W-:-:S04]  /*0a90*/  IMAD.WIDE R16, R121, 0x2, R88 ;  /* 0x0000000279107825 */ /* 0x000fc800078e0258 */
[C---:B------:R-:W-:Y:S02]  /*0aa0*/  IMAD.WIDE R18, R121.reuse, 0x2, R82 ;  /* 0x0000000279127825 */ /* 0x040fe400078e0252 */
[----:B------:R-:W2:Y:S02]  /*0ab0*/  LDG.E.U16 R17, desc[UR10][R16.64] ;  /* 0x0000000a10117981 */ /* 0x000ea4000c1e1500 */
[C---:B------:R-:W-:Y:S02]  /*0ac0*/  IMAD.WIDE R20, R121.reuse, 0x2, R90 ;  /* 0x0000000279147825 */ /* 0x040fe400078e025a */
[----:B------:R-:W3:Y:S02]  /*0ad0*/  LDG.E.U16 R19, desc[UR10][R18.64] ;  /* 0x0000000a12137981 */ /* 0x000ee4000c1e1500 */
[C---:B------:R-:W-:Y:S02]  /*0ae0*/  IMAD.WIDE R22, R121.reuse, 0x2, R92 ;  /* 0x0000000279167825 */ /* 0x040fe400078e025c */
[----:B------:R-:W4:Y:S02]  /*0af0*/  LDG.E.U16 R21, desc[UR10][R20.64] ;  /* 0x0000000a14157981 */ /* 0x000f24000c1e1500 */
[----:B------:R-:W-:-:S02]  /*0b00*/  IMAD.WIDE R24, R121, 0x2, R94 ;  /* 0x0000000279187825 */ /* 0x000fc400078e025e */
[----:B------:R-:W5:Y:S02]  /*0b10*/  LDG.E.U16 R23, desc[UR10][R22.64] ;  /* 0x0000000a16177981 */ /* 0x000f64000c1e1500 */
[C---:B------:R-:W-:Y:S02]  /*0b20*/  IMAD.WIDE R26, R121.reuse, 0x2, R84 ;  /* 0x00000002791a7825 */ /* 0x040fe400078e0254 */
[----:B------:R-:W5:Y:S02]  /*0b30*/  LDG.E.U16 R25, desc[UR10][R24.64] ;  /* 0x0000000a18197981 */ /* 0x000f64000c1e1500 */
[C---:B------:R-:W-:Y:S02]  /*0b40*/  IMAD.WIDE R12, R121.reuse, 0x2, R78 ;  /* 0x00000002790c7825 */ /* 0x040fe400078e024e */
[----:B------:R-:W5:Y:S02]  /*0b50*/  LDG.E.U16 R27, desc[UR10][R26.64] ;  /* 0x0000000a1a1b7981 */ /* 0x000f64000c1e1500 */
[----:B------:R-:W-:-:S02]  /*0b60*/  IMAD.WIDE R14, R121, 0x2, R80 ;  /* 0x00000002790e7825 */ /* 0x000fc400078e0250 */
[----:B------:R-:W5:Y:S04]  /*0b70*/  LDG.E.U16 R29, desc[UR10][R12.64] ;  /* 0x0000000a0c1d7981 */ /* 0x000f68000c1e1500 */
[----:B------:R-:W5:Y:S01]  /*0b80*/  LDG.E.U16 R31, desc[UR10][R14.64] ;  /* 0x0000000a0e1f7981 */ /* 0x000f62000c1e1500 */
[----:B------:R-:W-:Y:S01]  /*0b90*/  BAR.SYNC.DEFER_BLOCKING 0x0 ;  /* 0x0000000000007b1d */ /* 0x000fe20000010000 */
[----:B------:R-:W-:-:S04]  /*0ba0*/  IMAD.WIDE R140, R119, 0x2, R102 ;  /* 0x00000002778c7825 */ /* 0x000fc800078e0266 */
[----:B------:R-:W-:-:S04]  /*0bb0*/  IMAD.WIDE R152, R119, 0x2, R104 ;  /* 0x0000000277987825 */ /* 0x000fc800078e0268 */
[----:B------:R-:W-:-:S04]  /*0bc0*/  IMAD.WIDE R138, R119, 0x2, R98 ;  /* 0x00000002778a7825 */ /* 0x000fc800078e0262 */
[----:B------:R-:W-:-:S04]  /*0bd0*/  IMAD.WIDE R154, R119, 0x2, R106 ;  /* 0x00000002779a7825 */ /* 0x000fc800078e026a */
[----:B------:R-:W-:-:S04]  /*0be0*/  IMAD.WIDE R150, R119, 0x2, R108 ;  /* 0x0000000277967825 */ /* 0x000fc800078e026c */
[----:B------:R-:W-:Y:S01]  /*0bf0*/  IMAD.WIDE R144, R119, 0x2, R100 ;  /* 0x0000000277907825 */ /* 0x000fe200078e0264 */
[----:B--2---:R-:W-:Y:S04]  /*0c00*/  STS.U16 [R122+UR6+0x400], R17 ;  /* 0x000400117a007988 */ /* 0x004fe80008000406 */
[----:B---3--:R-:W-:Y:S04]  /*0c10*/  STS.U16 [R122+UR6+0x600], R19 ;  /* 0x000600137a007988 */ /* 0x008fe80008000406 */
[----:B----4-:R-:W-:Y:S04]  /*0c20*/  STS.U16 [R122+UR6+0x800], R21 ;  /* 0x000800157a007988 */ /* 0x010fe80008000406 */
[----:B-----5:R-:W-:Y:S04]  /*0c30*/  STS.U16 [R122+UR6+0xa00], R23 ;  /* 0x000a00177a007988 */ /* 0x020fe80008000406 */
[----:B------:R-:W-:Y:S04]  /*0c40*/  STS.U16 [R122+UR6+0xc00], R25 ;  /* 0x000c00197a007988 */ /* 0x000fe80008000406 */
[----:B------:R-:W-:Y:S04]  /*0c50*/  STS.U16 [R122+UR6+0xe00], R27 ;  /* 0x000e001b7a007988 */ /* 0x000fe80008000406 */
[----:B------:R-:W-:Y:S04]  /*0c60*/  STS.U16 [R122+UR6], R29 ;  /* 0x0000001d7a007988 */ /* 0x000fe80008000406 */
[----:B------:R-:W-:Y:S01]  /*0c70*/  STS.U16 [R122+UR6+0x200], R31 ;  /* 0x0002001f7a007988 */ /* 0x000fe20008000406 */
[----:B------:R-:W-:Y:S06]  /*0c80*/  BAR.SYNC.DEFER_BLOCKING 0x0 ;  /* 0x0000000000007b1d */ /* 0x000fec0000010000 */
[----:B------:R-:W-:Y:S04]  /*0c90*/  LDSM.16.MT88.4 R12, [R2+0x1000] ;  /* 0x00100000020c783b */ /* 0x000fe80000004200 */
[----:B------:R-:W0:Y:S04]  /*0ca0*/  LDSM.16.M88.4 R64, [R117] ;  /* 0x000000007540783b */ /* 0x000e280000000200 */
[----:B------:R-:W1:Y:S04]  /*0cb0*/  LDSM.16.M88.4 R44, [R117+0x200] ;  /* 0x00020000752c783b */ /* 0x000e680000000200 */
[----:B------:R-:W2:Y:S04]  /*0cc0*/  LDSM.16.M88.4 R48, [R117+0x400] ;  /* 0x000400007530783b */ /* 0x000ea80000000200 */
[----:B------:R-:W3:Y:S04]  /*0cd0*/  LDSM.16.M88.4 R68, [R117+0x600] ;  /* 0x000600007544783b */ /* 0x000ee80000000200 */
[----:B------:R-:W4:Y:S04]  /*0ce0*/  LDSM.16.M88.4 R60, [R117+0x800] ;  /* 0x00080000753c783b */ /* 0x000f280000000200 */
[----:B------:R-:W5:Y:S04]  /*0cf0*/  LDSM.16.M88.4 R16, [R117+0xc00] ;  /* 0x000c00007510783b */ /* 0x000f680000000200 */
[----:B------:R-:W2:Y:S04]  /*0d00*/  LDSM.16.M88.4 R28, [R117+0xa00] ;  /* 0x000a0000751c783b */ /* 0x000ea80000000200 */
[----:B------:R-:W2:Y:S04]  /*0d10*/  LDSM.16.M88.4 R132, [R117+0xe00] ;  /* 0x000e00007584783b */ /* 0x000ea80000000200 */
[----:B------:R-:W5:Y:S04]  /*0d20*/  LDG.E.U16 R143, desc[UR10][R140.64] ;  /* 0x0000000a8c8f7981 */ /* 0x000f68000c1e1500 */
[----:B------:R-:W5:Y:S01]  /*0d30*/  LDG.E.U16 R146, desc[UR10][R152.64] ;  /* 0x0000000a98927981 */ /* 0x000f62000c1e1500 */
[C---:B0-----:R-:W-:Y:S03]  /*0d40*/  HMMA.16816.F32 R36, R12.reuse, R64, RZ ;  /* 0x000000400c24723c */ /* 0x041fe600000018ff */
[----:B------:R0:W5:Y:S04]  /*0d50*/  LDG.E.U16 R147, desc[UR10][R138.64] ;  /* 0x0000000a8a937981 */ /* 0x000168000c1e1500 */
[----:B------:R-:W5:Y:S01]  /*0d60*/  LDG.E.U16 R149, desc[UR10][R154.64] ;  /* 0x0000000a9a957981 */ /* 0x000f62000c1e1500 */
[C---:B------:R-:W-:Y:S03]  /*0d70*/  HMMA.16816.F32 R64, R12.reuse, R66, RZ ;  /* 0x000000420c40723c */ /* 0x040fe600000018ff */
[----:B------:R-:W5:Y:S04]  /*0d80*/  LDG.E.U16 R148, desc[UR10][R144.64] ;  /* 0x0000000a90947981 */ /* 0x000f68000c1e1500 */
[----:B------:R-:W5:Y:S01]  /*0d90*/  LDG.E.U16 R150, desc[UR10][R150.64] ;  /* 0x0000000a96967981 */ /* 0x000f62000c1e1500 */
[C---:B-1----:R-:W-:Y:S08]  /*0da0*/  HMMA.16816.F32 R56, R12.reuse, R44, RZ ;  /* 0x0000002c0c38723c */ /* 0x042ff000000018ff */
[----:B------:R-:W-:Y:S01]  /*0db0*/  HMMA.16816.F32 R44, R12, R46, RZ ;  /* 0x0000002e0c2c723c */ /* 0x000fe200000018ff */
[----:B------:R-:W-:-:S07]  /*0dc0*/  FMUL R20, R36, UR8 ;  /* 0x0000000824147c20 */ /* 0x000fce0008400000 */
[----:B--2---:R-:W-:Y:S01]  /*0dd0*/  HMMA.16816.F32 R32, R12, R48, RZ ;  /* 0x000000300c20723c */ /* 0x004fe200000018ff */
[----:B------:R-:W-:Y:S01]  /*0de0*/  FMUL R21, R37, UR8 ;  /* 0x0000000825157c20 */ /* 0x000fe20008400000 */
[----:B------:R-:W-:-:S06]  /*0df0*/  FMUL R22, R64, UR8 ;  /* 0x0000000840167c20 */ /* 0x000fcc0008400000 */
[----:B------:R-:W-:Y:S01]  /*0e00*/  HMMA.16816.F32 R48, R12, R50, RZ ;  /* 0x000000320c30723c */ /* 0x000fe200000018ff */
[----:B------:R-:W-:Y:S01]  /*0e10*/  FMUL R23, R65, UR8 ;  /* 0x0000000841177c20 */ /* 0x000fe20008400000 */
[----:B------:R-:W-:Y:S01]  /*0e20*/  FMUL R24, R56, UR8 ;  /* 0x0000000838187c20 */ /* 0x000fe20008400000 */
[----:B------:R-:W-:-:S05]  /*0e30*/  FMNMX3 R22, R20, R21, R22, !PT ;  /* 0x0000001514167276 */ /* 0x000fca0007800016 */
[----:B---3--:R-:W-:Y:S01]  /*0e40*/  HMMA.16816.F32 R40, R12, R68, RZ ;  /* 0x000000440c28723c */ /* 0x008fe200000018ff */
[----:B------:R-:W-:Y:S01]  /*0e50*/  FMUL R20, R57, UR8 ;  /* 0x0000000839147c20 */ /* 0x000fe20008400000 */
[----:B------:R-:W-:Y:S01]  /*0e60*/  FMUL R21, R44, UR8 ;  /* 0x000000082c157c20 */ /* 0x000fe20008400000 */
[----:B------:R-:W-:-:S05]  /*0e70*/  FMNMX3 R22, R22, R23, R24, !PT ;  /* 0x0000001716167276 */ /* 0x000fca0007800018 */
[----:B------:R-:W-:Y:S01]  /*0e80*/  HMMA.16816.F32 R68, R12, R70, RZ ;  /* 0x000000460c44723c */ /* 0x000fe200000018ff */
[----:B------:R-:W-:-:S07]  /*0e90*/  FMNMX3 R22, R22, R20, R21, !PT ;  /* 0x0000001416167276 */ /* 0x000fce0007800015 */
[----:B----4-:R-:W-:Y:S01]  /*0ea0*/  HMMA.16816.F32 R72, R12, R60, RZ ;  /* 0x0000003c0c48723c */ /* 0x010fe200000018ff */
[----:B------:R-:W-:Y:S01]  /*0eb0*/  FMUL R20, R33, UR8 ;  /* 0x0000000821147c20 */ /* 0x000fe20008400000 */
[----:B------:R-:W-:-:S06]  /*0ec0*/  FMUL R21, R48, UR8 ;  /* 0x0000000830157c20 */ /* 0x000fcc0008400000 */
[----:B-----5:R-:W-:Y:S01]  /*0ed0*/  HMMA.16816.F32 R24, R12, R16, RZ ;  /* 0x000000100c18723c */ /* 0x020fe200000018ff */
[----:B------:R-:W-:Y:S01]  /*0ee0*/  FMUL R16, R45, UR8 ;  /* 0x000000082d107c20 */ /* 0x000fe20008400000 */
[----:B------:R-:W-:-:S06]  /*0ef0*/  FMUL R17, R32, UR8 ;  /* 0x0000000820117c20 */ /* 0x000fcc0008400000 */
[----:B------:R-:W-:Y:S01]  /*0f00*/  HMMA.16816.F32 R60, R12, R62, RZ ;  /* 0x0000003e0c3c723c */ /* 0x000fe200000018ff */
[----:B------:R-:W-:Y:S01]  /*0f10*/  FMNMX3 R127, R22, R16, R17, !PT ;  /* 0x00000010167f7276 */ /* 0x000fe20007800011 */
[----:B------:R-:W-:Y:S01]  /*0f20*/  FMUL R22, R49, UR8 ;  /* 0x0000000831167c20 */ /* 0x000fe20008400000 */
[----:B------:R-:W-:-:S05]  /*0f30*/  FMUL R23, R40, UR8 ;  /* 0x0000000828177c20 */ /* 0x000fca0008400000 */
[----:B------:R-:W-:Y:S01]  /*0f40*/  HMMA.16816.F32 R52, R12, R28, RZ ;  /* 0x0000001c0c34723c */ /* 0x000fe200000018ff */
[----:B------:R-:W-:Y:S01]  /*0f50*/  FMNMX3 R20, R127, R20, R21, !PT ;  /* 0x000000147f147276 */ /* 0x000fe20007800015 */
[----:B------:R-:W-:Y:S01]  /*0f60*/  FMUL R127, R41, UR8 ;  /* 0x00000008297f7c20 */ /* 0x000fe20008400000 */
[----:B------:R-:W-:-:S05]  /*0f70*/  FMUL R136, R68, UR8 ;  /* 0x0000000844887c20 */ /* 0x000fca0008400000 */
[----:B------:R-:W-:Y:S01]  /*0f80*/  HMMA.16816.F32 R28, R12, R30, RZ ;  /* 0x0000001e0c1c723c */ /* 0x000fe200000018ff */
[----:B------:R-:W-:Y:S01]  /*0f90*/  FMNMX3 R131, R20, R22, R23, !PT ;  /* 0x0000001614837276 */ /* 0x000fe20007800017 */
[----:B------:R-:W-:-:S03]  /*0fa0*/  FMUL R129, R69, UR8 ;  /* 0x0000000845817c20 */ /* 0x000fc60008400000 */
[----:B------:R-:W-:-:S03]  /*0fb0*/  FMNMX3 R131, R131, R127, R136, !PT ;  /* 0x0000007f83837276 */ /* 0x000fc60007800088 */
[----:B------:R-:W-:Y:S01]  /*0fc0*/  HMMA.16816.F32 R20, R12, R132, RZ ;  /* 0x000000840c14723c */ /* 0x000fe200000018ff */
[----:B------:R-:W-:Y:S01]  /*0fd0*/  FMUL R132, R72, UR8 ;  /* 0x0000000848847c20 */ /* 0x000fe20008400000 */
[----:B------:R-:W-:Y:S01]  /*0fe0*/  FMUL R127, R73, UR8 ;  /* 0x00000008497f7c20 */ /* 0x000fe20008400000 */
[----:B------:R-:W-:-:S05]  /*0ff0*/  FMUL R136, R60, UR8 ;  /* 0x000000083c887c20 */ /* 0x000fca0008400000 */
[----:B------:R-:W-:Y:S01]  /*1000*/  HMMA.16816.F32 R16, R12, R18, RZ ;  /* 0x000000120c10723c */ /* 0x000fe200000018ff */
[----:B------:R-:W-:Y:S01]  /*1010*/  FMNMX3 R131, R131, R129, R132, !PT ;  /* 0x0000008183837276 */ /* 0x000fe20007800084 */
[----:B------:R-:W-:Y:S01]  /*1020*/  FMUL R129, R61, UR8 ;  /* 0x000000083d817c20 */ /* 0x000fe20008400000 */
[----:B------:R-:W-:Y:S02]  /*1030*/  FMUL R132, R52, UR8 ;  /* 0x0000000834847c20 */ /* 0x000fe40008400000 */
[----:B------:R-:W-:-:S03]  /*1040*/  FMNMX3 R131, R131, R127, R136, !PT ;  /* 0x0000007f83837276 */ /* 0x000fc60007800088 */
[----:B------:R-:W-:Y:S01]  /*1050*/  HMMA.16816.F32 R12, R12, R134, RZ ;  /* 0x000000860c0c723c */ /* 0x000fe200000018ff */
[----:B------:R-:W-:Y:S01]  /*1060*/  FMUL R127, R53, UR8 ;  /* 0x00000008357f7c20 */ /* 0x000fe20008400000 */
[----:B------:R-:W-:Y:S01]  /*1070*/  FMUL R134, R28, UR8 ;  /* 0x000000081c867c20 */ /* 0x000fe20008400000 */
[----:B------:R-:W-:Y:S01]  /*1080*/  FMNMX3 R131, R131, R129, R132, !PT ;  /* 0x0000008183837276 */ /* 0x000fe20007800084 */
[----:B------:R-:W-:Y:S01]  /*1090*/  FMUL R129, R29, UR8 ;  /* 0x000000081d817c20 */ /* 0x000fe20008400000 */
[----:B------:R-:W-:Y:S02]  /*10a0*/  FMUL R132, R24, UR8 ;  /* 0x0000000818847c20 */ /* 0x000fe40008400000 */
[----:B------:R-:W-:Y:S01]  /*10b0*/  FMNMX3 R131, R131, R127, R134, !PT ;  /* 0x0000007f83837276 */ /* 0x000fe20007800086 */
[----:B------:R-:W-:-:S03]  /*10c0*/  FMUL R127, R25, UR8 ;  /* 0x00000008197f7c20 */ /* 0x000fc60008400000 */
[----:B------:R-:W-:Y:S01]  /*10d0*/  FMUL R134, R16, UR8 ;  /* 0x0000000810867c20 */ /* 0x000fe20008400000 */
[----:B------:R-:W-:Y:S01]  /*10e0*/  FMNMX3 R131, R131, R129, R132, !PT ;  /* 0x0000008183837276 */ /* 0x000fe20007800084 */
[----:B------:R-:W-:Y:S01]  /*10f0*/  FMUL R129, R17, UR8 ;  /* 0x0000000811817c20 */ /* 0x000fe20008400000 */
[----:B------:R-:W-:Y:S02]  /*1100*/  FMUL R132, R20, UR8 ;  /* 0x0000000814847c20 */ /* 0x000fe40008400000 */
[----:B------:R-:W-:Y:S01]  /*1110*/  FMNMX3 R131, R131, R127, R134, !PT ;  /* 0x0000007f83837276 */ /* 0x000fe20007800086 */
[----:B------:R-:W-:Y:S02]  /*1120*/  FMUL R127, R21, UR8 ;  /* 0x00000008157f7c20 */ /* 0x000fe40008400000 */
[----:B------:R-:W-:Y:S01]  /*1130*/  FMUL R134, R12, UR8 ;  /* 0x000000080c867c20 */ /* 0x000fe20008400000 */
[----:B------:R-:W-:Y:S01]  /*1140*/  FMNMX3 R131, R131, R129, R132, !PT ;  /* 0x0000008183837276 */ /* 0x000fe20007800084 */
[----:B------:R-:W-:-:S03]  /*1150*/  FMUL R129, R13, UR8 ;  /* 0x000000080d817c20 */ /* 0x000fc60008400000 */
[----:B------:R-:W-:-:S04]  /*1160*/  FMNMX3 R134, R131, R127, R134, !PT ;  /* 0x0000007f83867276 */ /* 0x000fc80007800086 */
[----:B------:R-:W-:-:S05]  /*1170*/  FMNMX R129, R129, R134, !PT ;  /* 0x0000008681817209 */ /* 0x000fca0007800000 */
[----:B------:R-:W1:Y:S01]  /*1180*/  SHFL.BFLY PT, R132, R129, 0x2, 0x1f ;  /* 0x0c401f0081847f89 */ /* 0x000e6200000e0000 */
[----:B------:R-:W-:-:S05]  /*1190*/  IMAD.WIDE R134, R119, 0x2, R96 ;  /* 0x0000000277867825 */ /* 0x000fca00078e0260 */
[----:B------:R-:W2:Y:S01]  /*11a0*/  LDG.E.U16 R142, desc[UR10][R134.64] ;  /* 0x0000000a868e7981 */ /* 0x000ea2000c1e1500 */
[----:B-1----:R-:W-:Y:S01]  /*11b0*/  FMNMX R127, R129, R132, !PT ;  /* 0x00000084817f7209 */ /* 0x002fe20007800000 */
[----:B------:R-:W-:-:S05]  /*11c0*/  IMAD.WIDE R132, R119, 0x2, R86 ;  /* 0x0000000277847825 */ /* 0x000fca00078e0256 */
[----:B------:R1:W3:Y:S04]  /*11d0*/  LDG.E.U16 R137, desc[UR10][R132.64] ;  /* 0x0000000a84897981 */ /* 0x0002e8000c1e1500 */
[----:B------:R-:W4:Y:S01]  /*11e0*/  SHFL.BFLY PT, R131, R127, 0x1, 0x1f ;  /* 0x0c201f007f837f89 */ /* 0x000f2200000e0000 */
[----:B------:R-:W-:Y:S01]  /*11f0*/  BAR.SYNC.DEFER_BLOCKING 0x0 ;  /* 0x0000000000007b1d */ /* 0x000fe20000010000 */
[----:B----4-:R-:W-:-:S05]  /*1200*/  FMNMX3 R127, R127, R131, R130, !PT ;  /* 0x000000837f7f7276 */ /* 0x010fca0007800082 */
[--C-:B------:R-:W-:Y:S01]  /*1210*/  FFMA R36, R36, UR8, -R127.reuse ;  /* 0x0000000824247c23 */ /* 0x100fe2000800087f */
[--C-:B------:R-:W-:Y:S01]  /*1220*/  FFMA R37, R37, UR8, -R127.reuse ;  /* 0x0000000825257c23 */ /* 0x100fe2000800087f */
[--C-:B------:R-:W-:Y:S02]  /*1230*/  FFMA R44, R44, UR8, -R127.reuse ;  /* 0x000000082c2c7c23 */ /* 0x100fe4000800087f */
[----:B------:R-:W-:Y:S01]  /*1240*/  FMUL R36, R36, 1.4426950216293334961 ;  /* 0x3fb8aa3b24247820 */ /* 0x000fe20000400000 */
[----:B------:R-:W-:Y:S01]  /*1250*/  FMUL R37, R37, 1.4426950216293334961 ;  /* 0x3fb8aa3b25257820 */ /* 0x000fe20000400000 */
[----:B0-----:R-:W-:Y:S01]  /*1260*/  FMUL R138, R44, 1.4426950216293334961 ;  /* 0x3fb8aa3b2c8a7820 */ /* 0x001fe20000400000 */
[--C-:B------:R-:W-:Y:S01]  /*1270*/  FFMA R44, R32, UR8, -R127.reuse ;  /* 0x00000008202c7c23 */ /* 0x100fe2000800087f */
[----:B------:R0:W-:Y:S01]  /*1280*/  MUFU.EX2 R140, R36 ;  /* 0x00000024008c7308 */ /* 0x0001e20000000800 */
[----:B------:R-:W-:Y:S01]  /*1290*/  FFMA R45, R45, UR8, -R127 ;  /* 0x000000082d2d7c23 */ /* 0x000fe2000800087f */
[----:B------:R-:W-:Y:S01]  /*12a0*/  FMUL R32, R38, UR8 ;  /* 0x0000000826207c20 */ /* 0x000fe20008400000 */
[----:B------:R-:W-:-:S05]  /*12b0*/  FMUL R129, R44, 1.4426950216293334961 ;  /* 0x3fb8aa3b2c817820 */ /* 0x000fca0000400000 */
[----:B------:R4:W5:Y:S01]  /*12c0*/  MUFU.EX2 R141, R37 ;  /* 0x00000025008d7308 */ /* 0x0009620000000800 */
[----:B0-----:R-:W-:Y:S01]  /*12d0*/  FMUL R36, R66, UR8 ;  /* 0x0000000842247c20 */ /* 0x001fe20008400000 */
[----:B------:R-:W-:Y:S01]  /*12e0*/  FMUL R139, R45, 1.4426950216293334961 ;  /* 0x3fb8aa3b2d8b7820 */ /* 0x000fe20000400000 */
[----:B------:R-:W-:Y:S01]  /*12f0*/  FFMA R45, R33, UR8, -R127 ;  /* 0x00000008212d7c23 */ /* 0x000fe2000800087f */
[----:B----4-:R-:W-:Y:S01]  /*1300*/  FMUL R37, R39, UR8 ;  /* 0x0000000827257c20 */ /* 0x010fe20008400000 */
[----:B------:R-:W-:-:S04]  /*1310*/  FMUL R33, R58, UR8 ;  /* 0x000000083a217c20 */ /* 0x000fc80008400000 */
[----:B------:R-:W-:Y:S01]  /*1320*/  FMNMX3 R44, R32, R37, R36, !PT ;  /* 0x00000025202c7276 */ /* 0x000fe20007800024 */
[----:B------:R-:W-:Y:S01]  /*1330*/  FMUL R32, R67, UR8 ;  /* 0x0000000843207c20 */ /* 0x000fe20008400000 */
[----:B------:R-:W-:Y:S01]  /*1340*/  FMUL R36, R59, UR8 ;  /* 0x000000083b247c20 */ /* 0x000fe20008400000 */
[----:B------:R-:W-:-:S03]  /*1350*/  FMUL R37, R46, UR8 ;  /* 0x000000082e257c20 */ /* 0x000fc60008400000 */
[----:B------:R-:W-:Y:S01]  /*1360*/  FMNMX3 R44, R44, R32, R33, !PT ;  /* 0x000000202c2c7276 */ /* 0x000fe20007800021 */
[----:B------:R-:W-:Y:S01]  /*1370*/  FMUL R32, R47, UR8 ;  /* 0x000000082f207c20 */ /* 0x000fe20008400000 */
[----:B------:R-:W-:Y:S02]  /*1380*/  FMUL R33, R34, UR8 ;  /* 0x0000000822217c20 */ /* 0x000fe40008400000 */
[----:B------:R-:W-:-:S04]  /*1390*/  FMNMX3 R36, R44, R36, R37, !PT ;  /* 0x000000242c247276 */ /* 0x000fc80007800025 */
[----:B------:R-:W-:Y:S01]  /*13a0*/  FMNMX3 R44, R36, R32, R33, !PT ;  /* 0x00000020242c7276 */ /* 0x000fe20007800021 */
[----:B------:R-:W-:Y:S01]  /*13b0*/  FMUL R32, R35, UR8 ;  /* 0x0000000823207c20 */ /* 0x000fe20008400000 */
[----:B------:R-:W-:Y:S01]  /*13c0*/  FMUL R33, R50, UR8 ;  /* 0x0000000832217c20 */ /* 0x000fe20008400000 */
[----:B------:R-:W-:Y:S01]  /*13d0*/  FMUL R36, R51, UR8 ;  /* 0x0000000833247c20 */ /* 0x000fe20008400000 */
[----:B------:R-:W-:-:S03]  /*13e0*/  FMUL R37, R42, UR8 ;  /* 0x000000082a257c20 */ /* 0x000fc60008400000 */
[----:B------:R-:W-:Y:S01]  /*13f0*/  FMNMX3 R44, R44, R32, R33, !PT ;  /* 0x000000202c2c7276 */ /* 0x000fe20007800021 */
[----:B------:R-:W-:Y:S01]  /*1400*/  FFMA R40, R40, UR8, -R127 ;  /* 0x0000000828287c23 */ /* 0x000fe2000800087f */
[----:B------:R-:W-:Y:S01]  /*1410*/  FMUL R32, R43, UR8 ;  /* 0x000000082b207c20 */ /* 0x000fe20008400000 */
[----:B------:R-:W-:Y:S01]  /*1420*/  FMUL R33, R70, UR8 ;  /* 0x0000000846217c20 */ /* 0x000fe20008400000 */
[----:B------:R-:W-:Y:S01]  /*1430*/  FMNMX3 R36, R44, R36, R37, !PT ;  /* 0x000000242c247276 */ /* 0x000fe20007800025 */
[----:B-1----:R-:W-:-:S03]  /*1440*/  FMUL R133, R40, 1.4426950216293334961 ;  /* 0x3fb8aa3b28857820 */ /* 0x002fc60000400000 */
[----:B------:R-:W-:Y:S01]  /*1450*/  FMNMX3 R40, R36, R32, R33, !PT ;  /* 0x0000002024287276 */ /* 0x000fe20007800021 */
[----:B------:R-:W-:Y:S01]  /*1460*/  FMUL R32, R71, UR8 ;  /* 0x0000000847207c20 */ /* 0x000fe20008400000 */
        /* <DEDUP_REMOVED lines=22> */
[----:B------:R-:W-:-:S03]  /*15d0*/  FMUL R32, R15, UR8 ;  /* 0x000000080f207c20 */ /* 0x000fc60008400000 */
[----:B------:R-:W-:-:S04]  /*15e0*/  FMNMX3 R33, R33, R36, R37, !PT ;  /* 0x0000002421217276 */ /* 0x000fc80007800025 */
[----:B------:R-:W-:-:S05]  /*15f0*/  FMNMX R32, R32, R33, !PT ;  /* 0x0000002120207209 */ /* 0x000fca0007800000 */
[----:B------:R-:W0:Y:S01]  /*1600*/  SHFL.BFLY PT, R33, R32, 0x2, 0x1f ;  /* 0x0c401f0020217f89 */ /* 0x000e2200000e0000 */
[----:B------:R-:W-:-:S04]  /*1610*/  FFMA R49, R49, UR8, -R127 ;  /* 0x0000000831317c23 */ /* 0x000fc8000800087f */
[----:B------:R-:W-:-:S04]  /*1620*/  FMUL R49, R49, 1.4426950216293334961 ;  /* 0x3fb8aa3b31317820 */ /* 0x000fc80000400000 */
[----:B------:R1:W-:Y:S01]  /*1630*/  MUFU.EX2 R131, R49 ;  /* 0x0000003100837308 */ /* 0x0003e20000000800 */
[----:B0-----:R-:W-:-:S05]  /*1640*/  FMNMX R33, R32, R33, !PT ;  /* 0x0000002120217209 */ /* 0x001fca0007800000 */
[----:B-1----:R-:W0:Y:S04]  /*1650*/  SHFL.BFLY PT, R49, R33, 0x1, 0x1f ;  /* 0x0c201f0021317f89 */ /* 0x002e2800000e0000 */
[----:B------:R1:W-:Y:S01]  /*1660*/  STS.U16 [R116+UR6+0x800], R143 ;  /* 0x0008008f74007988 */ /* 0x0003e20008000406 */
[--C-:B------:R-:W-:Y:S01]  /*1670*/  FFMA R64, R64, UR8, -R127.reuse ;  /* 0x0000000840407c23 */ /* 0x100fe2000800087f */
[--C-:B------:R-:W-:Y:S01]  /*1680*/  FFMA R16, R16, UR8, -R127.reuse ;  /* 0x0000000810107c23 */ /* 0x100fe2000800087f */
[--C-:B------:R-:W-:Y:S02]  /*1690*/  FFMA R65, R65, UR8, -R127.reuse ;  /* 0x0000000841417c23 */ /* 0x100fe4000800087f */
[----:B------:R-:W-:Y:S01]  /*16a0*/  FMUL R64, R64, 1.4426950216293334961 ;  /* 0x3fb8aa3b40407820 */ /* 0x000fe20000400000 */
[----:B------:R-:W-:Y:S01]  /*16b0*/  FMUL R16, R16, 1.4426950216293334961 ;  /* 0x3fb8aa3b10107820 */ /* 0x000fe20000400000 */
[--C-:B------:R-:W-:Y:S01]  /*16c0*/  FFMA R53, R53, UR8, -R127.reuse ;  /* 0x0000000835357c23 */ /* 0x100fe2000800087f */
[--C-:B------:R-:W-:Y:S01]  /*16d0*/  FFMA R57, R57, UR8, -R127.reuse ;  /* 0x0000000839397c23 */ /* 0x100fe2000800087f */
[----:B------:R-:W4:Y:S01]  /*16e0*/  MUFU.EX2 R144, R64 ;  /* 0x0000004000907308 */ /* 0x000f220000000800 */
[--C-:B------:R-:W-:Y:S01]  /*16f0*/  FFMA R41, R41, UR8, -R127.reuse ;  /* 0x0000000829297c23 */ /* 0x100fe2000800087f */
[----:B------:R-:W-:Y:S01]  /*1700*/  FFMA R13, R13, UR8, -R127 ;  /* 0x000000080d0d7c23 */ /* 0x000fe2000800087f */
[----:B------:R-:W-:Y:S01]  /*1710*/  FMUL R65, R65, 1.4426950216293334961 ;  /* 0x3fb8aa3b41417820 */ /* 0x000fe20000400000 */
[----:B0-----:R-:W-:-:S04]  /*1720*/  FMNMX3 R49, R33, R49, R128, !PT ;  /* 0x0000003121317276 */ /* 0x001fc80007800080 */
[----:B------:R0:W-:Y:S01]  /*1730*/  MUFU.EX2 R40, R16 ;  /* 0x0000001000287308 */ /* 0x0001e20000000800 */
[----:B------:R-:W-:Y:S01]  /*1740*/  FMUL R53, R53, 1.4426950216293334961 ;  /* 0x3fb8aa3b35357820 */ /* 0x000fe20000400000 */
[--C-:B------:R-:W-:Y:S01]  /*1750*/  FFMA R58, R58, UR8, -R49.reuse ;  /* 0x000000083a3a7c23 */ /* 0x100fe20008000831 */
[----:B------:R-:W-:Y:S01]  /*1760*/  FFMA R35, R35, UR8, -R49 ;  /* 0x0000000823237c23 */ /* 0x000fe20008000831 */
[--C-:B------:R-:W-:Y:S01]  /*1770*/  FFMA R17, R17, UR8, -R127.reuse ;  /* 0x0000000811117c23 */ /* 0x100fe2000800087f */
[----:B------:R-:W-:Y:S01]  /*1780*/  FFMA R56, R56, UR8, -R127 ;  /* 0x0000000838387c23 */ /* 0x000fe2000800087f */
[----:B------:R-:W-:Y:S01]  /*1790*/  FMUL R58, R58, 1.4426950216293334961 ;  /* 0x3fb8aa3b3a3a7820 */ /* 0x000fe20000400000 */
[----:B0-----:R-:W-:Y:S01]  /*17a0*/  FADD R16, -R127, R130 ;  /* 0x000000827f107221 */ /* 0x001fe20000000100 */
[----:B------:R-:W-:Y:S01]  /*17b0*/  FMUL R57, R57, 1.4426950216293334961 ;  /* 0x3fb8aa3b39397820 */ /* 0x000fe20000400000 */
[----:B------:R-:W-:Y:S01]  /*17c0*/  FMUL R41, R41, 1.4426950216293334961 ;  /* 0x3fb8aa3b29297820 */ /* 0x000fe20000400000 */
[----:B------:R-:W-:Y:S01]  /*17d0*/  FMUL R13, R13, 1.4426950216293334961 ;  /* 0x3fb8aa3b0d0d7820 */ /* 0x000fe20000400000 */
[--C-:B------:R-:W-:Y:S01]  /*17e0*/  FFMA R59, R59, UR8, -R49.reuse ;  /* 0x000000083b3b7c23 */ /* 0x100fe20008000831 */
[----:B------:R-:W-:Y:S01]  /*17f0*/  FFMA R34, R34, UR8, -R49 ;  /* 0x0000000822227c23 */ /* 0x000fe20008000831 */
[----:B------:R-:W-:Y:S01]  /*1800*/  FMUL R35, R35, 1.4426950216293334961 ;  /* 0x3fb8aa3b23237820 */ /* 0x000fe20000400000 */
[--C-:B------:R-:W-:Y:S01]  /*1810*/  FFMA R28, R28, UR8, -R127.reuse ;  /* 0x000000081c1c7c23 */ /* 0x100fe2000800087f */
[----:B------:R-:W-:Y:S01]  /*1820*/  FFMA R21, R21, UR8, -R127 ;  /* 0x0000000815157c23 */ /* 0x000fe2000800087f */
[----:B------:R-:W0:Y:S01]  /*1830*/  MUFU.EX2 R145, R65 ;  /* 0x0000004100917308 */ /* 0x000e220000000800 */
[----:B------:R-:W-:Y:S01]  /*1840*/  FMUL R17, R17, 1.4426950216293334961 ;  /* 0x3fb8aa3b11117820 */ /* 0x000fe20000400000 */
[----:B------:R-:W-:Y:S01]  /*1850*/  FMUL R16, R16, 1.4426950216293334961 ;  /* 0x3fb8aa3b10107820 */ /* 0x000fe20000400000 */
[--C-:B------:R-:W-:Y:S01]  /*1860*/  FFMA R51, R51, UR8, -R49.reuse ;  /* 0x0000000833337c23 */ /* 0x100fe20008000831 */
[----:B------:R-:W-:Y:S01]  /*1870*/  FMUL R45, R45, 1.4426950216293334961 ;  /* 0x3fb8aa3b2d2d7820 */ /* 0x000fe20000400000 */
[----:B------:R-:W-:Y:S01]  /*1880*/  FFMA R39, R39, UR8, -R49 ;  /* 0x0000000827277c23 */ /* 0x000fe20008000831 */
[----:B------:R-:W-:Y:S01]  /*1890*/  FMUL R56, R56, 1.4426950216293334961 ;  /* 0x3fb8aa3b38387820 */ /* 0x000fe20000400000 */
[--C-:B------:R-:W-:Y:S01]  /*18a0*/  FFMA R52, R52, UR8, -R127.reuse ;  /* 0x0000000834347c23 */ /* 0x100fe2000800087f */
[----:B------:R-:W-:Y:S01]  /*18b0*/  MUFU.EX2 R65, R53 ;  /* 0x0000003500417308 */ /* 0x000fe20000000800 */
[----:B------:R-:W-:Y:S01]  /*18c0*/  FFMA R25, R25, UR8, -R127 ;  /* 0x0000000819197c23 */ /* 0x000fe2000800087f */
[----:B------:R-:W-:Y:S01]  /*18d0*/  FMUL R59, R59, 1.4426950216293334961 ;  /* 0x3fb8aa3b3b3b7820 */ /* 0x000fe20000400000 */
[----:B------:R-:W-:Y:S01]  /*18e0*/  FMUL R28, R28, 1.4426950216293334961 ;  /* 0x3fb8aa3b1c1c7820 */ /* 0x000fe20000400000 */
[----:B------:R-:W-:Y:S01]  /*18f0*/  FMUL R21, R21, 1.4426950216293334961 ;  /* 0x3fb8aa3b15157820 */ /* 0x000fe20000400000 */
[----:B------:R-:W-:Y:S01]  /*1900*/  FFMA R38, R38, UR8, -R49 ;  /* 0x0000000826267c23 */ /* 0x000fe20008000831 */
[----:B------:R-:W-:-:S02]  /*1910*/  FMUL R51, R51, 1.4426950216293334961 ;  /* 0x3fb8aa3b33337820 */ /* 0x000fc40000400000 */
[----:B------:R0:W-:Y:S01]  /*1920*/  MUFU.EX2 R53, R13 ;  /* 0x0000000d00357308 */ /* 0x0001e20000000800 */
[----:B------:R-:W-:Y:S01]  /*1930*/  FMUL R39, R39, 1.4426950216293334961 ;  /* 0x3fb8aa3b27277820 */ /* 0x000fe20000400000 */
[----:B------:R-:W-:Y:S01]  /*1940*/  FFMA R71, R71, UR8, -R49 ;  /* 0x0000000847477c23 */ /* 0x000fe20008000831 */
[----:B------:R-:W-:-:S05]  /*1950*/  FMUL R25, R25, 1.4426950216293334961 ;  /* 0x3fb8aa3b19197820 */ /* 0x000fca0000400000 */
[----:B------:R-:W-:Y:S01]  /*1960*/  MUFU.EX2 R154, R58 ;  /* 0x0000003a009a7308 */ /* 0x000fe20000000800 */
[----:B0-----:R-:W-:Y:S01]  /*1970*/  FMUL R13, R34, 1.4426950216293334961 ;  /* 0x3fb8aa3b220d7820 */ /* 0x001fe20000400000 */
[----:B------:R-:W-:Y:S01]  /*1980*/  FMUL R38, R38, 1.4426950216293334961 ;  /* 0x3fb8aa3b26267820 */ /* 0x000fe20000400000 */
[----:B------:R-:W-:-:S05]  /*1990*/  FFMA R66, R66, UR8, -R49 ;  /* 0x0000000842427c23 */ /* 0x000fca0008000831 */
[----:B------:R-:W-:Y:S01]  /*19a0*/  MUFU.EX2 R136, R57 ;  /* 0x0000003900887308 */ /* 0x000fe20000000800 */
[----:B-1----:R-:W-:-:S07]  /*19b0*/  FFMA R143, R18, UR8, -R49 ;  /* 0x00000008128f7c23 */ /* 0x002fce0008000831 */
[----:B------:R-:W-:Y:S08]  /*19c0*/  MUFU.EX2 R134, R41 ;  /* 0x0000002900867308 */ /* 0x000ff00000000800 */
[----:B------:R-:W-:Y:S01]  /*19d0*/  MUFU.EX2 R58, R35 ;  /* 0x00000023003a7308 */ /* 0x000fe20000000800 */
[----:B------:R-:W-:-:S07]  /*19e0*/  FFMA R67, R67, UR8, -R49 ;  /* 0x0000000843437c23 */ /* 0x000fce0008000831 */
[----:B------:R5:W-:Y:S01]  /*19f0*/  MUFU.EX2 R41, R17 ;  /* 0x0000001100297308 */ /* 0x000be20000000800 */
[----:B---3--:R-:W-:Y:S04]  /*1a00*/  STS.U16 [R116+UR6], R137 ;  /* 0x0000008974007988 */ /* 0x008fe80008000406 */
[----:B--2---:R0:W-:Y:S04]  /*1a10*/  STS.U16 [R123+UR6+0x200], R142 ;  /* 0x0002008e7b007988 */ /* 0x0041e80008000406 */
[----:B------:R-:W-:Y:S04]  /*1a20*/  STS.U16 [R123+UR6+0xa00], R146 ;  /* 0x000a00927b007988 */ /* 0x000fe80008000406 */
[----:B------:R-:W-:Y:S04]  /*1a30*/  STS.U16 [R124+UR6+0x400], R147 ;  /* 0x000400937c007988 */ /* 0x000fe80008000406 */
[----:B------:R-:W-:Y:S04]  /*1a40*/  STS.U16 [R124+UR6+0xc00], R149 ;  /* 0x000c00957c007988 */ /* 0x000fe80008000406 */
[----:B------:R-:W-:Y:S04]  /*1a50*/  STS.U16 [R125+UR6+0x600], R148 ;  /* 0x000600947d007988 */ /* 0x000fe80008000406 */
[----:B------:R-:W-:Y:S01]  /*1a60*/  STS.U16 [R125+UR6+0xe00], R150 ;  /* 0x000e00967d007988 */ /* 0x000fe20008000406 */
[----:B------:R-:W-:Y:S01]  /*1a70*/  BAR.SYNC.DEFER_BLOCKING 0x0 ;  /* 0x0000000000007b1d */ /* 0x000fe20000010000 */
[----:B-----5:R-:W-:-:S05]  /*1a80*/  FADD R17, R140, R141 ;  /* 0x0000008d8c117221 */ /* 0x020fca0000000000 */
[----:B------:R1:W-:Y:S01]  /*1a90*/  MUFU.EX2 R57, R16 ;  /* 0x0000001000397308 */ /* 0x0003e20000000800 */
[----:B------:R-:W-:-:S07]  /*1aa0*/  FMUL R66, R66, 1.4426950216293334961 ;  /* 0x3fb8aa3b42427820 */ /* 0x000fce0000400000 */
[----:B------:R2:W3:Y:S01]  /*1ab0*/  MUFU.EX2 R135, R56 ;  /* 0x0000003800877308 */ /* 0x0004e20000000800 */
[----:B-1----:R-:W-:-:S07]  /*1ac0*/  FADD R16, -R49, R128 ;  /* 0x0000008031107221 */ /* 0x002fce0000000100 */
[----:B------:R-:W-:Y:S01]  /*1ad0*/  MUFU.EX2 R132, R45 ;  /* 0x0000002d00847308 */ /* 0x000fe20000000800 */
[----:B------:R-:W1:Y:S01]  /*1ae0*/  LDSM.16.M88.4 R32, [R120+UR6] ;  /* 0x000000067820783b */ /* 0x000e620008000200 */
[----:B--2---:R-:W-:-:S06]  /*1af0*/  FMUL R56, R52, 1.4426950216293334961 ;  /* 0x3fb8aa3b34387820 */ /* 0x004fcc0000400000 */
[----:B------:R2:W-:Y:S08]  /*1b00*/  MUFU.EX2 R45, R21 ;  /* 0x00000015002d7308 */ /* 0x0005f00000000800 */
[----:B------:R-:W-:Y:S01]  /*1b10*/  MUFU.EX2 R155, R59 ;  /* 0x0000003b009b7308 */ /* 0x000fe20000000800 */
[--C-:B--2---:R-:W-:Y:S01]  /*1b20*/  FFMA R21, R54, UR8, -R49.reuse ;  /* 0x0000000836157c23 */ /* 0x104fe20008000831 */
[----:B------:R-:W-:Y:S01]  /*1b30*/  FFMA R54, R14, UR8, -R49 ;  /* 0x000000080e367c23 */ /* 0x000fe20008000831 */
[----:B----4-:R-:W-:-:S05]  /*1b40*/  FADD R14, R144, R17 ;  /* 0x00000011900e7221 */ /* 0x010fca0000000000 */
[----:B------:R-:W-:Y:S01]  /*1b50*/  MUFU.EX2 R52, R28 ;  /* 0x0000001c00347308 */ /* 0x000fe20000000800 */
[----:B------:R-:W-:-:S07]  /*1b60*/  FMUL R67, R67, 1.4426950216293334961 ;  /* 0x3fb8aa3b43437820 */ /* 0x000fce0000400000 */
[----:B------:R2:W-:Y:S08]  /*1b70*/  MUFU.EX2 R59, R51 ;  /* 0x00000033003b7308 */ /* 0x0005f00000000800 */
[----:B------:R4:W-:Y:S01]  /*1b80*/  MUFU.EX2 R28, R39 ;  /* 0x00000027001c7308 */ /* 0x0009e20000000800 */
[----:B--2---:R-:W-:Y:S01]  /*1b90*/  FMUL R51, R71, 1.4426950216293334961 ;  /* 0x3fb8aa3b47337820 */ /* 0x004fe20000400000 */
[----:B------:R-:W-:-:S06]  /*1ba0*/  FFMA R71, R19, UR8, -R49 ;  /* 0x0000000813477c23 */ /* 0x000fcc0008000831 */
[----:B------:R-:W-:Y:S01]  /*1bb0*/  MUFU.EX2 R37, R25 ;  /* 0x0000001900257308 */ /* 0x000fe20000000800 */
[----:B----4-:R-:W-:Y:S02]  /*1bc0*/  FMUL R39, R16, 1.4426950216293334961 ;  /* 0x3fb8aa3b10277820 */ /* 0x010fe40000400000 */
[----:B------:R-:W2:Y:S05]  /*1bd0*/  LDSM.16.M88.4 R16, [R120+UR6+0x800] ;  /* 0x000800067810783b */ /* 0x000eaa0008000200 */
[----:B------:R4:W5:Y:S01]  /*1be0*/  MUFU.EX2 R25, R38 ;  /* 0x0000002600197308 */ /* 0x0009620000000800 */
[----:B------:R-:W-:Y:S01]  /*1bf0*/  FFMA R47, R47, UR8, -R49 ;  /* 0x000000082f2f7c23 */ /* 0x000fe20008000831 */
[----:B------:R-:W-:-:S06]  /*1c00*/  FFMA R48, R48, UR8, -R127 ;  /* 0x0000000830307c23 */ /* 0x000fcc000800087f */
[----:B------:R-:W0:Y:S01]  /*1c10*/  MUFU.EX2 R152, R66 ;  /* 0x0000004200987308 */ /* 0x000e220000000800 */
[----:B------:R-:W-:Y:S01]  /*1c20*/  FFMA R42, R42, UR8, -R49 ;  /* 0x000000082a2a7c23 */ /* 0x000fe20008000831 */
[----:B------:R-:W-:Y:S01]  /*1c30*/  FFMA R12, R12, UR8, -R127 ;  /* 0x000000080c0c7c23 */ /* 0x000fe2000800087f */
[----:B------:R-:W-:Y:S01]  /*1c40*/  FMUL R47, R47, 1.4426950216293334961 ;  /* 0x3fb8aa3b2f2f7820 */ /* 0x000fe20000400000 */
[----:B------:R-:W-:-:S04]  /*1c50*/  FFMA R70, R70, UR8, -R49 ;  /* 0x0000000846467c23 */ /* 0x000fc80008000831 */
[----:B------:R-:W0:Y:S01]  /*1c60*/  MUFU.EX2 R153, R67 ;  /* 0x0000004300997308 */ /* 0x000e220000000800 */
[----:B------:R-:W-:Y:S01]  /*1c70*/  FFMA R46, R46, UR8, -R49 ;  /* 0x000000082e2e7c23 */ /* 0x000fe20008000831 */
[----:B------:R-:W-:-:S06]  /*1c80*/  FMUL R48, R48, 1.4426950216293334961 ;  /* 0x3fb8aa3b30307820 */ /* 0x000fcc0000400000 */
[----:B------:R-:W0:Y:S01]  /*1c90*/  MUFU.EX2 R39, R39 ;  /* 0x0000002700277308 */ /* 0x000e220000000800 */
[----:B------:R-:W-:Y:S01]  /*1ca0*/  FFMA R61, R61, UR8, -R127 ;  /* 0x000000083d3d7c23 */ /* 0x000fe2000800087f */
[----:B----4-:R-:W-:Y:S01]  /*1cb0*/  FMUL R38, R42, 1.4426950216293334961 ;  /* 0x3fb8aa3b2a267820 */ /* 0x010fe20000400000 */
[----:B------:R-:W-:-:S05]  /*1cc0*/  FADD R14, R145, R14 ;  /* 0x0000000e910e7221 */ /* 0x000fca0000000000 */
[----:B------:R-:W4:Y:S01]  /*1cd0*/  MUFU.EX2 R138, R138 ;  /* 0x0000008a008a7308 */ /* 0x000f220000000800 */
[----:B------:R-:W-:Y:S01]  /*1ce0*/  FMUL R12, R12, 1.4426950216293334961 ;  /* 0x3fb8aa3b0c0c7820 */ /* 0x000fe20000400000 */
[----:B------:R-:W-:Y:S01]  /*1cf0*/  FMUL R42, R70, 1.4426950216293334961 ;  /* 0x3fb8aa3b462a7820 */ /* 0x000fe20000400000 */
[--C-:B------:R-:W-:Y:S01]  /*1d00*/  FFMA R29, R29, UR8, -R127.reuse ;  /* 0x000000081d1d7c23 */ /* 0x100fe2000800087f */
[--C-:B------:R-:W-:Y:S01]  /*1d10*/  FFMA R24, R24, UR8, -R127.reuse ;  /* 0x0000000818187c23 */ /* 0x100fe2000800087f */
[----:B------:R-:W-:Y:S01]  /*1d20*/  FFMA R20, R20, UR8, -R127 ;  /* 0x0000000814147c23 */ /* 0x000fe2000800087f */
[----:B------:R-:W-:Y:S02]  /*1d30*/  FMUL R46, R46, 1.4426950216293334961 ;  /* 0x3fb8aa3b2e2e7820 */ /* 0x000fe40000400000 */
[----:B------:R-:W0:Y:S01]  /*1d40*/  MUFU.EX2 R139, R139 ;  /* 0x0000008b008b7308 */ /* 0x000e220000000800 */
[----:B------:R-:W-:Y:S01]  /*1d50*/  FFMA R70, R55, UR8, -R49 ;  /* 0x0000000837467c23 */ /* 0x000fe20008000831 */
[----:B------:R-:W-:Y:S01]  /*1d60*/  FFMA R73, R73, UR8, -R127 ;  /* 0x0000000849497c23 */ /* 0x000fe2000800087f */
[----:B------:R-:W-:Y:S01]  /*1d70*/  FFMA R55, R23, UR8, -R49 ;  /* 0x0000000817377c23 */ /* 0x000fe20008000831 */
[----:B------:R-:W-:Y:S01]  /*1d80*/  FMUL R61, R61, 1.4426950216293334961 ;  /* 0x3fb8aa3b3d3d7820 */ /* 0x000fe20000400000 */
[----:B---3--:R-:W-:-:S03]  /*1d90*/  FADD R23, R135, R14 ;  /* 0x0000000e87177221 */ /* 0x008fc60000000000 */
[----:B------:R3:W-:Y:S01]  /*1da0*/  MUFU.EX2 R157, R47 ;  /* 0x0000002f009d7308 */ /* 0x0007e20000000800 */
[----:B------:R-:W-:Y:S01]  /*1db0*/  FMUL R29, R29, 1.4426950216293334961 ;  /* 0x3fb8aa3b1d1d7820 */ /* 0x000fe20000400000 */
[----:B------:R-:W-:Y:S01]  /*1dc0*/  FMUL R24, R24, 1.4426950216293334961 ;  /* 0x3fb8aa3b18187820 */ /* 0x000fe20000400000 */
[----:B------:R-:W-:Y:S01]  /*1dd0*/  FMUL R20, R20, 1.4426950216293334961 ;  /* 0x3fb8aa3b14147820 */ /* 0x000fe20000400000 */
[----:B---3--:R-:W-:Y:S01]  /*1de0*/  FFMA R47, R15, UR8, -R49 ;  /* 0x000000080f2f7c23 */ /* 0x008fe20008000831 */
[----:B-----5:R-:W-:-:S03]  /*1df0*/  FADD R15, R25, R28 ;  /* 0x0000001c190f7221 */ /* 0x020fc60000000000 */
[----:B------:R-:W-:Y:S01]  /*1e00*/  MUFU.EX2 R64, R48 ;  /* 0x0000003000407308 */ /* 0x000fe20000000800 */
[----:B------:R-:W-:Y:S01]  /*1e10*/  F2FP.F16.F32.PACK_AB R25, R28, R25 ;  /* 0x000000191c19723e */ /* 0x000fe200000000ff */
[----:B------:R-:W-:Y:S01]  /*1e20*/  FMUL R28, R57, R8 ;  /* 0x00000008391c7220 */ /* 0x000fe20000400000 */
[----:B0-----:R-:W-:Y:S01]  /*1e30*/  FADD R8, R152, R15 ;  /* 0x0000000f98087221 */ /* 0x001fe20000000000 */
[----:B------:R-:W-:Y:S01]  /*1e40*/  FMUL R151, R73, 1.4426950216293334961 ;  /* 0x3fb8aa3b49977820 */ /* 0x000fe20000400000 */
[----:B------:R-:W-:-:S03]  /*1e50*/  FADD R23, R136, R23 ;  /* 0x0000001788177221 */ /* 0x000fc60000000000 */
[----:B------:R-:W0:Y:S01]  /*1e60*/  MUFU.EX2 R129, R129 ;  /* 0x0000008100817308 */ /* 0x000e220000000800 */
[--C-:B------:R-:W-:Y:S01]  /*1e70*/  FFMA R142, R27, UR8, -R49.reuse ;  /* 0x000000081b8e7c23 */ /* 0x100fe20008000831 */
[--C-:B------:R-:W-:Y:S01]  /*1e80*/  FFMA R74, R74, UR8, -R49.reuse ;  /* 0x000000084a4a7c23 */ /* 0x100fe20008000831 */
[----:B------:R-:W-:-:S05]  /*1e90*/  FFMA R130, R30, UR8, -R49 ;  /* 0x000000081e827c23 */ /* 0x000fca0008000831 */
[----:B------:R3:W-:Y:S01]  /*1ea0*/  MUFU.EX2 R48, R12 ;  /* 0x0000000c00307308 */ /* 0x0007e20000000800 */
[--C-:B------:R-:W-:Y:S01]  /*1eb0*/  FFMA R128, R31, UR8, -R49.reuse ;  /* 0x000000081f807c23 */ /* 0x100fe20008000831 */
[----:B------:R-:W-:Y:S01]  /*1ec0*/  FFMA R137, R26, UR8, -R49 ;  /* 0x000000081a897c23 */ /* 0x000fe20008000831 */
[----:B------:R-:W-:-:S05]  /*1ed0*/  F2FP.F16.F32.PACK_AB R27, R153, R152 ;  /* 0x00000098991b723e */ /* 0x000fca00000000ff */
[----:B------:R5:W0:Y:S01]  /*1ee0*/  MUFU.EX2 R66, R46 ;  /* 0x0000002e00427308 */ /* 0x000a220000000800 */
[--C-:B---3--:R-:W-:Y:S01]  /*1ef0*/  FFMA R12, R62, UR8, -R49.reuse ;  /* 0x000000083e0c7c23 */ /* 0x108fe20008000831 */
[----:B------:R-:W-:Y:S01]  /*1f00*/  F2FP.F16.F32.PACK_AB R26, R145, R144 ;  /* 0x00000090911a723e */ /* 0x000fe200000000ff */
[C---:B------:R-:W-:Y:S01]  /*1f10*/  FMUL R30, R39.reuse, R10 ;  /* 0x0000000a271e7220 */ /* 0x040fe20000400000 */
[----:B------:R-:W-:Y:S01]  /*1f20*/  FMUL R31, R39, R11 ;  /* 0x0000000b271f7220 */ /* 0x000fe20000400000 */
[----:B------:R-:W-:Y:S01]  /*1f30*/  FMUL R12, R12, 1.4426950216293334961 ;  /* 0x3fb8aa3b0c0c7820 */ /* 0x000fe20000400000 */
[----:B------:R-:W-:Y:S02]  /*1f40*/  FADD R153, R153, R8 ;  /* 0x0000000899997221 */ /* 0x000fe40000000000 */
[----:B------:R-:W-:Y:S01]  /*1f50*/  MUFU.EX2 R73, R61 ;  /* 0x0000003d00497308 */ /* 0x000fe20000000800 */
[----:B------:R-:W-:Y:S01]  /*1f60*/  FFMA R50, R50, UR8, -R49 ;  /* 0x0000000832327c23 */ /* 0x000fe20008000831 */
[----:B----4-:R-:W-:Y:S01]  /*1f70*/  FADD R10, R138, R23 ;  /* 0x000000178a0a7221 */ /* 0x010fe20000000000 */
[----:B-----5:R-:W-:-:S05]  /*1f80*/  FMUL R46, R74, 1.4426950216293334961 ;  /* 0x3fb8aa3b4a2e7820 */ /* 0x020fca0000400000 */
[----:B------:R3:W-:Y:S01]  /*1f90*/  MUFU.EX2 R61, R29 ;  /* 0x0000001d003d7308 */ /* 0x0007e20000000800 */
[----:B------:R-:W-:Y:S01]  /*1fa0*/  FMUL R50, R50, 1.4426950216293334961 ;  /* 0x3fb8aa3b32327820 */ /* 0x000fe20000400000 */
[----:B------:R-:W-:-:S06]  /*1fb0*/  FFMA R75, R75, UR8, -R49 ;  /* 0x000000084b4b7c23 */ /* 0x000fcc0008000831 */
[----:B------:R4:W-:Y:S01]  /*1fc0*/  MUFU.EX2 R36, R24 ;  /* 0x0000001800247308 */ /* 0x0009e20000000800 */
[----:B---3--:R-:W-:-:S07]  /*1fd0*/  FMUL R29, R57, R9 ;  /* 0x00000009391d7220 */ /* 0x008fce0000400000 */
[----:B------:R3:W-:Y:S01]  /*1fe0*/  MUFU.EX2 R44, R20 ;  /* 0x00000014002c7308 */ /* 0x0007e20000000800 */
[----:B----4-:R-:W-:Y:S01]  /*1ff0*/  F2FP.F16.F32.PACK_AB R24, R141, R140 ;  /* 0x0000008c8d18723e */ /* 0x010fe200000000ff */
[----:B------:R-:W-:Y:S01]  /*2000*/  FMUL R14, R21, 1.4426950216293334961 ;  /* 0x3fb8aa3b150e7820 */ /* 0x000fe20000400000 */
[----:B---3--:R-:W-:-:S05]  /*2010*/  FFMA R20, R63, UR8, -R49 ;  /* 0x000000083f147c23 */ /* 0x008fca0008000831 */
[----:B------:R-:W3:Y:S01]  /*2020*/  MUFU.EX2 R13, R13 ;  /* 0x0000000d000d7308 */ /* 0x000ee20000000800 */
[----:B------:R-:W-:Y:S01]  /*2030*/  FMUL R74, R20, 1.4426950216293334961 ;  /* 0x3fb8aa3b144a7820 */ /* 0x000fe20000400000 */
[----:B------:R-:W-:Y:S01]  /*2040*/  F2FP.F16.F32.PACK_AB R20, R136, R135 ;  /* 0x000000878814723e */ /* 0x000fe200000000ff */
[----:B------:R-:W-:-:S05]  /*2050*/  FADD R136, R139, R10 ;  /* 0x0000000a8b887221 */ /* 0x000fca0000000000 */
[----:B------:R4:W-:Y:S01]  /*2060*/  MUFU.EX2 R67, R12 ;  /* 0x0000000c00437308 */ /* 0x0009e20000000800 */
[C---:B-1----:R-:W-:Y:S01]  /*2070*/  HMMA.16816.F32 R28, R24.reuse, R32, R28 ;  /* 0x00000020181c723c */ /* 0x042fe2000000181c */
[----:B------:R-:W1:Y:S01]  /*2080*/  LDSM.16.M88.4 R8, [R118+UR6] ;  /* 0x000000067608783b */ /* 0x000e620008000200 */
[----:B------:R-:W-:Y:S01]  /*2090*/  FMUL R4, R57, R4 ;  /* 0x0000000439047220 */ /* 0x000fe20000400000 */
[----:B------:R-:W-:Y:S01]  /*20a0*/  FMUL R6, R39, R6 ;  /* 0x0000000627067220 */ /* 0x000fe20000400000 */
[----:B------:R-:W-:Y:S01]  /*20b0*/  FMUL R5, R57, R5 ;  /* 0x0000000539057220 */ /* 0x000fe20000400000 */
[----:B------:R-:W-:Y:S01]  /*20c0*/  FMUL R7, R39, R7 ;  /* 0x0000000727077220 */ /* 0x000fe20000400000 */
[----:B----4-:R-:W-:Y:S01]  /*20d0*/  FADD R12, R154, R153 ;  /* 0x000000999a0c7221 */ /* 0x010fe20000000000 */
[----:B------:R-:W-:Y:S01]  /*20e0*/  FMUL R63, R75, 1.4426950216293334961 ;  /* 0x3fb8aa3b4b3f7820 */ /* 0x000fe20000400000 */
[----:B------:R-:W-:Y:S02]  /*20f0*/  FMUL R75, R70, 1.4426950216293334961 ;  /* 0x3fb8aa3b464b7820 */ /* 0x000fe40000400000 */
[----:B------:R-:W-:Y:S01]  /*2100*/  FADD R15, R155, R12 ;  /* 0x0000000c9b0f7221 */ /* 0x000fe20000000000 */
[----:B------:R-:W4:Y:S01]  /*2110*/  MUFU.EX2 R50, R50 ;  /* 0x0000003200327308 */ /* 0x000f220000000800 */
[----:B0-----:R-:W-:Y:S01]  /*2120*/  FADD R21, R129, R136 ;  /* 0x0000008881157221 */ /* 0x001fe20000000000 */
[----:B------:R-:W-:Y:S01]  /*2130*/  FFMA R68, R68, UR8, -R127 ;  /* 0x0000000844447c23 */ /* 0x000fe2000800087f */
[----:B------:R-:W-:Y:S01]  /*2140*/  FFMA R43, R43, UR8, -R49 ;  /* 0x000000082b2b7c23 */ /* 0x000fe20008000831 */
[----:B--2---:R-:W-:Y:S04]  /*2150*/  HMMA.16816.F32 R24, R24, R16, R4 ;  /* 0x000000101818723c */ /* 0x004fe80000001804 */
[----:B------:R0:W-:Y:S01]  /*2160*/  MUFU.EX2 R70, R14 ;  /* 0x0000000e00467308 */ /* 0x0001e20000000800 */
[----:B------:R-:W-:Y:S01]  /*2170*/  FADD R23, R132, R21 ;  /* 0x0000001584177221 */ /* 0x000fe20000000000 */
[----:B------:R-:W2:Y:S01]  /*2180*/  LDSM.16.M88.4 R4, [R118+UR6+0x800] ;  /* 0x000800067604783b */ /* 0x000ea20008000200 */
[----:B------:R-:W-:Y:S01]  /*2190*/  FMUL R68, R68, 1.4426950216293334961 ;  /* 0x3fb8aa3b44447820 */ /* 0x000fe20000400000 */
[----:B------:R-:W-:Y:S01]  /*21a0*/  FFMA R69, R69, UR8, -R127 ;  /* 0x0000000845457c23 */ /* 0x000fe2000800087f */
[----:B0-----:R-:W-:-:S03]  /*21b0*/  FADD R14, R66, R15 ;  /* 0x0000000f420e7221 */ /* 0x001fc60000000000 */
[----:B------:R-:W0:Y:S01]  /*21c0*/  MUFU.EX2 R133, R133 ;  /* 0x0000008500857308 */ /* 0x000e220000000800 */
[----:B------:R-:W-:Y:S01]  /*21d0*/  FMUL R43, R43, 1.4426950216293334961 ;  /* 0x3fb8aa3b2b2b7820 */ /* 0x000fe20000400000 */
[----:B------:R-:W-:Y:S01]  /*21e0*/  FADD R14, R157, R14 ;  /* 0x0000000e9d0e7221 */ /* 0x000fe20000000000 */
[----:B------:R-:W-:Y:S01]  /*21f0*/  FFMA R62, R22, UR8, -R49 ;  /* 0x00000008163e7c23 */ /* 0x000fe20008000831 */
[----:B------:R-:W-:Y:S01]  /*2200*/  FADD R16, R64, R23 ;  /* 0x0000001740107221 */ /* 0x000fe20000000000 */
[----:B------:R-:W-:Y:S01]  /*2210*/  FMUL R69, R69, 1.4426950216293334961 ;  /* 0x3fb8aa3b45457820 */ /* 0x000fe20000400000 */
[----:B------:R-:W-:Y:S02]  /*2220*/  F2FP.F16.F32.PACK_AB R22, R139, R138 ;  /* 0x0000008a8b16723e */ /* 0x000fe400000000ff */
[----:B------:R-:W5:Y:S01]  /*2230*/  MUFU.EX2 R38, R38 ;  /* 0x0000002600267308 */ /* 0x000f620000000800 */
[----:B------:R-:W-:Y:S01]  /*2240*/  F2FP.F16.F32.PACK_AB R21, R155, R154 ;  /* 0x0000009a9b15723e */ /* 0x000fe200000000ff */
[----:B---3--:R-:W-:Y:S01]  /*2250*/  FADD R15, R13, R14 ;  /* 0x0000000e0d0f7221 */ /* 0x008fe20000000000 */
[----:B------:R-:W-:Y:S01]  /*2260*/  F2FP.F16.F32.PACK_AB R23, R157, R66 ;  /* 0x000000429d17723e */ /* 0x000fe200000000ff */
[----:B------:R-:W-:-:S02]  /*2270*/  FFMA R72, R72, UR8, -R127 ;  /* 0x0000000848487c23 */ /* 0x000fc4000800087f */
[----:B------:R-:W-:Y:S02]  /*2280*/  FADD R15, R58, R15 ;  /* 0x0000000f3a0f7221 */ /* 0x000fe40000000000 */
[----:B------:R-:W3:Y:S01]  /*2290*/  MUFU.EX2 R68, R68 ;  /* 0x0000004400447308 */ /* 0x000ee20000000800 */
[----:B------:R-:W-:Y:S01]  /*22a0*/  FMUL R72, R72, 1.4426950216293334961 ;  /* 0x3fb8aa3b48487820 */ /* 0x000fe20000400000 */
[----:B------:R-:W-:Y:S01]  /*22b0*/  FADD R16, R131, R16 ;  /* 0x0000001083107221 */ /* 0x000fe20000000000 */
[----:B------:R-:W-:Y:S05]  /*22c0*/  HMMA.16816.F32 R28, R20, R34, R28 ;  /* 0x00000022141c723c */ /* 0x000fea000000181c */
[----:B------:R-:W1:Y:S01]  /*22d0*/  MUFU.EX2 R43, R43 ;  /* 0x0000002b002b7308 */ /* 0x000e620000000800 */
[----:B----4-:R-:W-:Y:S01]  /*22e0*/  FADD R32, R50, R15 ;  /* 0x0000000f32207221 */ /* 0x010fe20000000000 */
[----:B------:R-:W-:Y:S01]  /*22f0*/  FFMA R60, R60, UR8, -R127 ;  /* 0x000000083c3c7c23 */ /* 0x000fe2000800087f */
[----:B0-----:R-:W-:-:S05]  /*2300*/  FADD R17, R133, R16 ;  /* 0x0000001085117221 */ /* 0x001fca0000000000 */
[----:B------:R-:W0:Y:S01]  /*2310*/  MUFU.EX2 R69, R69 ;  /* 0x0000004500457308 */ /* 0x000e220000000800 */
[----:B------:R-:W-:-:S07]  /*2320*/  FADD R15, R59, R32 ;  /* 0x000000203b0f7221 */ /* 0x000fce0000000000 */
[----:B------:R-:W4:Y:S01]  /*2330*/  MUFU.EX2 R42, R42 ;  /* 0x0000002a002a7308 */ /* 0x000f220000000800 */
[----:B------:R-:W-:Y:S01]  /*2340*/  FMUL R60, R60, 1.4426950216293334961 ;  /* 0x3fb8aa3b3c3c7820 */ /* 0x000fe20000400000 */
[----:B------:R-:W-:Y:S01]  /*2350*/  FADD R17, R134, R17 ;  /* 0x0000001186117221 */ /* 0x000fe20000000000 */
[----:B------:R-:W-:Y:S05]  /*2360*/  HMMA.16816.F32 R32, R20, R18, R24 ;  /* 0x000000121420723c */ /* 0x000fea0000001818 */
[----:B------:R-:W0:Y:S01]  /*2370*/  MUFU.EX2 R51, R51 ;  /* 0x0000003300337308 */ /* 0x000e220000000800 */
[----:B-----5:R-:W-:-:S07]  /*2380*/  FADD R18, R38, R15 ;  /* 0x0000000f26127221 */ /* 0x020fce0000000000 */
[----:B------:R-:W5:Y:S01]  /*2390*/  MUFU.EX2 R72, R72 ;  /* 0x0000004800487308 */ /* 0x000f620000000800 */
[----:B---3--:R-:W-:Y:S01]  /*23a0*/  FADD R20, R68, R17 ;  /* 0x0000001144147221 */ /* 0x008fe20000000000 */
[----:B------:R-:W-:Y:S01]  /*23b0*/  F2FP.F16.F32.PACK_AB R12, R132, R129 ;  /* 0x00000081840c723e */ /* 0x000fe200000000ff */
[----:B-1----:R-:W-:-:S05]  /*23c0*/  FADD R17, R43, R18 ;  /* 0x000000122b117221 */ /* 0x002fca0000000000 */
[----:B------:R-:W1:Y:S01]  /*23d0*/  MUFU.EX2 R46, R46 ;  /* 0x0000002e002e7308 */ /* 0x000e620000000800 */
[----:B------:R-:W-:Y:S02]  /*23e0*/  F2FP.F16.F32.PACK_AB R14, R131, R64 ;  /* 0x00000040830e723e */ /* 0x000fe400000000ff */
[----:B------:R-:W-:-:S05]  /*23f0*/  F2FP.F16.F32.PACK_AB R13, R58, R13 ;  /* 0x0000000d3a0d723e */ /* 0x000fca00000000ff */
[----:B------:R-:W3:Y:S01]  /*2400*/  MUFU.EX2 R151, R151 ;  /* 0x0000009700977308 */ /* 0x000ee20000000800 */
[----:B------:R-:W-:Y:S01]  /*2410*/  F2FP.F16.F32.PACK_AB R15, R59, R50 ;  /* 0x000000323b0f723e */ /* 0x000fe200000000ff */
[----:B0-----:R-:W-:Y:S01]  /*2420*/  FADD R19, R69, R20 ;  /* 0x0000001445137221 */ /* 0x001fe20000000000 */
[----:B----4-:R-:W-:-:S05]  /*2430*/  FADD R20, R42, R17 ;  /* 0x000000112a147221 */ /* 0x010fca0000000000 */
[----:B------:R-:W0:Y:S01]  /*2440*/  MUFU.EX2 R63, R63 ;  /* 0x0000003f003f7308 */ /* 0x000e220000000800 */
[----:B------:R-:W-:Y:S07]  /*2450*/  HMMA.16816.F32 R28, R12, R8, R28 ;  /* 0x000000080c1c723c */ /* 0x000fee000000181c */
[----:B------:R-:W4:Y:S01]  /*2460*/  MUFU.EX2 R60, R60 ;  /* 0x0000003c003c7308 */ /* 0x000f220000000800 */
[----:B------:R-:W-:Y:S01]  /*2470*/  FADD R9, R51, R20 ;  /* 0x0000001433097221 */ /* 0x000fe20000000000 */
[----:B-----5:R-:W-:-:S06]  /*2480*/  FADD R22, R72, R19 ;  /* 0x0000001348167221 */ /* 0x020fcc0000000000 */
[----:B------:R-:W5:Y:S01]  /*2490*/  MUFU.EX2 R74, R74 ;  /* 0x0000004a004a7308 */ /* 0x000f620000000800 */
[----:B-1----:R-:W-:Y:S01]  /*24a0*/  FADD R8, R46, R9 ;  /* 0x000000092e087221 */ /* 0x002fe20000000000 */
[----:B------:R-:W-:Y:S01]  /*24b0*/  FMUL R130, R130, 1.4426950216293334961 ;  /* 0x3fb8aa3b82827820 */ /* 0x000fe20000400000 */
[----:B---3--:R-:W-:-:S05]  /*24c0*/  FADD R19, R151, R22 ;  /* 0x0000001697137221 */ /* 0x008fca0000000000 */
[----:B------:R-:W1:Y:S01]  /*24d0*/  MUFU.EX2 R56, R56 ;  /* 0x0000003800387308 */ /* 0x000e620000000800 */
[----:B------:R-:W3:Y:S01]  /*24e0*/  LDSM.16.M88.4 R20, [R120+UR6+0x80] ;  /* 0x000080067814783b */ /* 0x000ee20008000200 */
[----:B--2---:R-:W-:Y:S01]  /*24f0*/  HMMA.16816.F32 R32, R12, R4, R32 ;  /* 0x000000040c20723c */ /* 0x004fe20000001820 */
[----:B0-----:R-:W-:Y:S01]  /*2500*/  FADD R8, R63, R8 ;  /* 0x000000083f087221 */ /* 0x001fe20000000000 */
[----:B----4-:R-:W-:Y:S01]  /*2510*/  FADD R4, R60, R19 ;  /* 0x000000133c047221 */ /* 0x010fe20000000000 */
[----:B------:R-:W0:Y:S03]  /*2520*/  LDSM.16.M88.4 R12, [R120+UR6+0x880] ;  /* 0x00088006780c783b */ /* 0x000e260008000200 */
[----:B------:R-:W2:Y:S01]  /*2530*/  MUFU.EX2 R75, R75 ;  /* 0x0000004b004b7308 */ /* 0x000ea20000000800 */
[----:B------:R-:W-:Y:S01]  /*2540*/  FMUL R128, R128, 1.4426950216293334961 ;  /* 0x3fb8aa3b80807820 */ /* 0x000fe20000400000 */
[----:B------:R-:W-:Y:S01]  /*2550*/  FADD R9, R67, R8 ;  /* 0x0000000843097221 */ /* 0x000fe20000000000 */
[----:B------:R-:W-:Y:S01]  /*2560*/  FMUL R137, R137, 1.4426950216293334961 ;  /* 0x3fb8aa3b89897820 */ /* 0x000fe20000400000 */
[----:B------:R-:W-:-:S04]  /*2570*/  FADD R5, R73, R4 ;  /* 0x0000000449057221 */ /* 0x000fc80000000000 */
[----:B------:R-:W4:Y:S01]  /*2580*/  MUFU.EX2 R130, R130 ;  /* 0x0000008200827308 */ /* 0x000f220000000800 */
[----:B-----5:R-:W-:Y:S01]  /*2590*/  FADD R9, R74, R9 ;  /* 0x000000094a097221 */ /* 0x020fe20000000000 */
[----:B------:R-:W-:Y:S01]  /*25a0*/  FMUL R142, R142, 1.4426950216293334961 ;  /* 0x3fb8aa3b8e8e7820 */ /* 0x000fe20000400000 */
[----:B-1----:R-:W-:-:S05]  /*25b0*/  FADD R4, R56, R5 ;  /* 0x0000000538047221 */ /* 0x002fca0000000000 */
[----:B------:R-:W1:Y:S01]  /*25c0*/  MUFU.EX2 R129, R128 ;  /* 0x0000008000817308 */ /* 0x000e620000000800 */
[----:B------:R-:W-:Y:S01]  /*25d0*/  F2FP.F16.F32.PACK_AB R16, R134, R133 ;  /* 0x000000858610723e */ /* 0x000fe200000000ff */
[----:B------:R-:W-:Y:S01]  /*25e0*/  FADD R8, R70, R9 ;  /* 0x0000000946087221 */ /* 0x000fe20000000000 */
[----:B------:R-:W-:Y:S01]  /*25f0*/  F2FP.F16.F32.PACK_AB R18, R69, R68 ;  /* 0x000000444512723e */ /* 0x000fe200000000ff */
[----:B------:R-:W-:Y:S01]  /*2600*/  FMUL R143, R143, 1.4426950216293334961 ;  /* 0x3fb8aa3b8f8f7820 */ /* 0x000fe20000400000 */
[----:B------:R-:W-:Y:S01]  /*2610*/  F2FP.F16.F32.PACK_AB R17, R43, R38 ;  /* 0x000000262b11723e */ /* 0x000fe200000000ff */
[----:B------:R-:W-:Y:S01]  /*2620*/  FADD R5, R65, R4 ;  /* 0x0000000441057221 */ /* 0x000fe20000000000 */
[----:B------:R-:W-:Y:S01]  /*2630*/  F2FP.F16.F32.PACK_AB R19, R51, R42 ;  /* 0x0000002a3313723e */ /* 0x000fe200000000ff */
[----:B------:R-:W5:Y:S01]  /*2640*/  MUFU.EX2 R137, R137 ;  /* 0x0000008900897308 */ /* 0x000f620000000800 */
[----:B--2---:R-:W-:Y:S01]  /*2650*/  FADD R9, R75, R8 ;  /* 0x000000084b097221 */ /* 0x004fe20000000000 */
[----:B------:R-:W-:Y:S01]  /*2660*/  FADD R4, R52, R5 ;  /* 0x0000000534047221 */ /* 0x000fe20000000000 */
[----:B------:R-:W-:-:S05]  /*2670*/  FMUL R71, R71, 1.4426950216293334961 ;  /* 0x3fb8aa3b47477820 */ /* 0x000fca0000400000 */
[----:B------:R-:W2:Y:S01]  /*2680*/  MUFU.EX2 R142, R142 ;  /* 0x0000008e008e7308 */ /* 0x000ea20000000800 */
[----:B------:R-:W-:Y:S01]  /*2690*/  HMMA.16816.F32 R28, R16, R10, R28 ;  /* 0x0000000a101c723c */ /* 0x000fe2000000181c */
[----:B----4-:R-:W-:Y:S01]  /*26a0*/  FADD R8, R130, R9 ;  /* 0x0000000982087221 */ /* 0x010fe20000000000 */
[----:B------:R-:W-:Y:S01]  /*26b0*/  FMUL R62, R62, 1.4426950216293334961 ;  /* 0x3fb8aa3b3e3e7820 */ /* 0x000fe20000400000 */
[----:B------:R-:W-:-:S04]  /*26c0*/  FADD R5, R61, R4 ;  /* 0x000000043d057221 */ /* 0x000fc80000000000 */
[----:B------:R-:W4:Y:S01]  /*26d0*/  MUFU.EX2 R143, R143 ;  /* 0x0000008f008f7308 */ /* 0x000f220000000800 */
[----:B------:R-:W-:Y:S01]  /*26e0*/  HMMA.16816.F32 R32, R16, R6, R32 ;  /* 0x000000061020723c */ /* 0x000fe20000001820 */
[----:B-1----:R-:W-:Y:S01]  /*26f0*/  FADD R8, R129, R8 ;  /* 0x0000000881087221 */ /* 0x002fe20000000000 */
[----:B------:R-:W-:Y:S01]  /*2700*/  FMUL R55, R55, 1.4426950216293334961 ;  /* 0x3fb8aa3b37377820 */ /* 0x000fe20000400000 */
[----:B------:R-:W-:Y:S01]  /*2710*/  FADD R4, R36, R5 ;  /* 0x0000000524047221 */ /* 0x000fe20000000000 */
[----:B------:R-:W-:-:S03]  /*2720*/  FMUL R54, R54, 1.4426950216293334961 ;  /* 0x3fb8aa3b36367820 */ /* 0x000fc60000400000 */
[----:B------:R-:W1:Y:S01]  /*2730*/  MUFU.EX2 R38, R71 ;  /* 0x0000004700267308 */ /* 0x000e620000000800 */
[----:B-----5:R-:W-:Y:S01]  /*2740*/  FADD R7, R137, R8 ;  /* 0x0000000889077221 */ /* 0x020fe20000000000 */
[----:B------:R-:W-:Y:S01]  /*2750*/  FADD R5, R37, R4 ;  /* 0x0000000425057221 */ /* 0x000fe20000000000 */
[----:B------:R-:W-:Y:S01]  /*2760*/  F2FP.F16.F32.PACK_AB R24, R151, R72 ;  /* 0x000000489718723e */ /* 0x000fe200000000ff */
[----:B------:R-:W-:-:S04]  /*2770*/  FMUL R47, R47, 1.4426950216293334961 ;  /* 0x3fb8aa3b2f2f7820 */ /* 0x000fc80000400000 */
[----:B------:R-:W5:Y:S01]  /*2780*/  MUFU.EX2 R62, R62 ;  /* 0x0000003e003e7308 */ /* 0x000f620000000800 */
[----:B------:R-:W-:Y:S01]  /*2790*/  F2FP.F16.F32.PACK_AB R26, R73, R60 ;  /* 0x0000003c491a723e */ /* 0x000fe200000000ff */
[----:B--2---:R-:W-:Y:S01]  /*27a0*/  FADD R6, R142, R7 ;  /* 0x000000078e067221 */ /* 0x004fe20000000000 */
[----:B------:R-:W-:Y:S01]  /*27b0*/  F2FP.F16.F32.PACK_AB R25, R63, R46 ;  /* 0x0000002e3f19723e */ /* 0x000fe200000000ff */
[----:B------:R-:W-:Y:S01]  /*27c0*/  FADD R8, R40, R5 ;  /* 0x0000000528087221 */ /* 0x000fe20000000000 */
[----:B------:R-:W-:Y:S01]  /*27d0*/  F2FP.F16.F32.PACK_AB R27, R74, R67 ;  /* 0x000000434a1b723e */ /* 0x000fe200000000ff */
[----:B------:R-:W-:Y:S02]  /*27e0*/  LDSM.16.M88.4 R16, [R118+UR6+0x880] ;  /* 0x000880067610783b */ /* 0x000fe40008000200 */
[----:B------:R-:W2:Y:S01]  /*27f0*/  MUFU.EX2 R55, R55 ;  /* 0x0000003700377308 */ /* 0x000ea20000000800 */
[----:B----4-:R-:W-:Y:S01]  /*2800*/  FADD R7, R143, R6 ;  /* 0x000000068f077221 */ /* 0x010fe20000000000 */
[----:B------:R-:W-:-:S02]  /*2810*/  FADD R5, R41, R8 ;  /* 0x0000000829057221 */ /* 0x000fc40000000000 */
[----:B---3--:R-:W-:Y:S01]  /*2820*/  HMMA.16816.F32 R28, R24, R20, R28 ;  /* 0x00000014181c723c */ /* 0x008fe2000000181c */
[----:B------:R-:W3:Y:S03]  /*2830*/  LDSM.16.M88.4 R8, [R118+UR6+0x80] ;  /* 0x000080067608783b */ /* 0x000ee60008000200 */
[----:B------:R-:W4:Y:S01]  /*2840*/  MUFU.EX2 R54, R54 ;  /* 0x0000003600367308 */ /* 0x000f220000000800 */
[----:B-1----:R-:W-:-:S03]  /*2850*/  FADD R7, R38, R7 ;  /* 0x0000000726077221 */ /* 0x002fc60000000000 */
[----:B0-----:R-:W-:Y:S04]  /*2860*/  HMMA.16816.F32 R32, R24, R12, R32 ;  /* 0x0000000c1820723c */ /* 0x001fe80000001820 */
[----:B------:R-:W0:Y:S01]  /*2870*/  MUFU.EX2 R47, R47 ;  /* 0x0000002f002f7308 */ /* 0x000e220000000800 */
[----:B------:R-:W-:Y:S01]  /*2880*/  FADD R20, R44, R5 ;  /* 0x000000052c147221 */ /* 0x000fe20000000000 */
[----:B-----5:R-:W-:-:S03]  /*2890*/  FADD R42, R62, R7 ;  /* 0x000000073e2a7221 */ /* 0x020fc60000000000 */
[----:B------:R-:W-:Y:S01]  /*28a0*/  FADD R13, R45, R20 ;  /* 0x000000142d0d7221 */ /* 0x000fe20000000000 */
[----:B--2---:R-:W-:Y:S01]  /*28b0*/  FADD R21, R55, R42 ;  /* 0x0000002a37157221 */ /* 0x004fe20000000000 */
[----:B------:R-:W-:Y:S02]  /*28c0*/  F2FP.F16.F32.PACK_AB R4, R65, R56 ;  /* 0x000000384104723e */ /* 0x000fe400000000ff */
[----:B------:R-:W-:Y:S01]  /*28d0*/  F2FP.F16.F32.PACK_AB R6, R61, R52 ;  /* 0x000000343d06723e */ /* 0x000fe200000000ff */
[----:B------:R-:W-:Y:S01]  /*28e0*/  FADD R12, R48, R13 ;  /* 0x0000000d300c7221 */ /* 0x000fe20000000000 */
[----:B------:R-:W-:Y:S01]  /*28f0*/  F2FP.F16.F32.PACK_AB R5, R75, R70 ;  /* 0x000000464b05723e */ /* 0x000fe200000000ff */
[----:B----4-:R-:W-:Y:S01]  /*2900*/  FADD R20, R54, R21 ;  /* 0x0000001536147221 */ /* 0x010fe20000000000 */
[----:B------:R-:W-:Y:S01]  /*2910*/  F2FP.F16.F32.PACK_AB R7, R129, R130 ;  /* 0x000000828107723e */ /* 0x000fe200000000ff */
[----:B------:R-:W-:Y:S02]  /*2920*/  FADD R12, R53, R12 ;  /* 0x0000000c350c7221 */ /* 0x000fe40000000000 */
[----:B0-----:R-:W-:-:S04]  /*2930*/  FADD R20, R47, R20 ;  /* 0x000000142f147221 */ /* 0x001fc80000000000 */
[C---:B------:R-:W-:Y:S01]  /*2940*/  HMMA.16816.F32 R28, R4.reuse, R22, R28 ;  /* 0x00000016041c723c */ /* 0x040fe2000000181c */
[----:B------:R-:W0:Y:S04]  /*2950*/  SHFL.BFLY PT, R13, R12, 0x2, 0x1f ;  /* 0x0c401f000c0d7f89 */ /* 0x000e2800000e0000 */
[----:B------:R-:W1:Y:S03]  /*2960*/  SHFL.BFLY PT, R21, R20, 0x2, 0x1f ;  /* 0x0c401f0014157f89 */ /* 0x000e6600000e0000 */
[----:B------:R-:W-:Y:S01]  /*2970*/  HMMA.16816.F32 R32, R4, R14, R32 ;  /* 0x0000000e0420723c */ /* 0x000fe20000001820 */
[----:B------:R-:W-:Y:S02]  /*2980*/  F2FP.F16.F32.PACK_AB R4, R37, R36 ;  /* 0x000000242504723e */ /* 0x000fe400000000ff */
[----:B------:R-:W-:-:S02]  /*2990*/  F2FP.F16.F32.PACK_AB R6, R41, R40 ;  /* 0x000000282906723e */ /* 0x000fc400000000ff */
[----:B------:R-:W-:Y:S02]  /*29a0*/  F2FP.F16.F32.PACK_AB R5, R142, R137 ;  /* 0x000000898e05723e */ /* 0x000fe400000000ff */
[----:B------:R-:W-:-:S07]  /*29b0*/  F2FP.F16.F32.PACK_AB R7, R38, R143 ;  /* 0x0000008f2607723e */ /* 0x000fce00000000ff */
[----:B---3--:R-:W-:Y:S01]  /*29c0*/  HMMA.16816.F32 R28, R4, R8, R28 ;  /* 0x00000008041c723c */ /* 0x008fe2000000181c */
[----:B0-----:R-:W-:-:S07]  /*29d0*/  FADD R13, R12, R13 ;  /* 0x0000000d0c0d7221 */ /* 0x001fce0000000000 */
[----:B------:R-:W-:Y:S01]  /*29e0*/  HMMA.16816.F32 R32, R4, R16, R32 ;  /* 0x000000100420723c */ /* 0x000fe20000001820 */
[----:B-1----:R-:W-:Y:S01]  /*29f0*/  FADD R21, R20, R21 ;  /* 0x0000001514157221 */ /* 0x002fe20000000000 */
[----:B------:R-:W0:Y:S01]  /*2a00*/  SHFL.BFLY PT, R12, R13, 0x1, 0x1f ;  /* 0x0c201f000d0c7f89 */ /* 0x000e2200000e0000 */
[----:B------:R-:W-:-:S03]  /*2a10*/  F2FP.F16.F32.PACK_AB R4, R45, R44 ;  /* 0x0000002c2d04723e */ /* 0x000fc600000000ff */
[----:B------:R-:W1:Y:S01]  /*2a20*/  SHFL.BFLY PT, R14, R21, 0x1, 0x1f ;  /* 0x0c201f00150e7f89 */ /* 0x000e6200000e0000 */
[----:B------:R-:W-:Y:S02]  /*2a30*/  F2FP.F16.F32.PACK_AB R6, R53, R48 ;  /* 0x000000303506723e */ /* 0x000fe400000000ff */
[----:B------:R-:W-:Y:S02]  /*2a40*/  F2FP.F16.F32.PACK_AB R5, R55, R62 ;  /* 0x0000003e3705723e */ /* 0x000fe400000000ff */
[----:B------:R-:W-:Y:S01]  /*2a50*/  F2FP.F16.F32.PACK_AB R7, R47, R54 ;  /* 0x000000362f07723e */ /* 0x000fe200000000ff */
[----:B------:R-:W-:-:S06]  /*2a60*/  UIADD3 UR4, UPT, UPT, UR4, 0x80, URZ ;  /* 0x0000008004047890 */ /* 0x000fcc000fffe0ff */
[----:B------:R-:W-:Y:S01]  /*2a70*/  HMMA.16816.F32 R8, R4, R10, R28 ;  /* 0x0000000a0408723c */ /* 0x000fe2000000181c */
[----:B------:R-:W-:-:S07]  /*2a80*/  UISETP.GE.AND UP0, UPT, UR4, UR5, UPT ;  /* 0x000000050400728c */ /* 0x000fce000bf06270 */
[----:B------:R-:W-:Y:S01]  /*2a90*/  HMMA.16816.F32 R4, R4, R18, R32 ;  /* 0x000000120404723c */ /* 0x000fe20000001820 */
[----:B0-----:R-:W-:Y:S01]  /*2aa0*/  FADD R12, R13, R12 ;  /* 0x0000000c0d0c7221 */ /* 0x001fe20000000000 */
[----:B-1----:R-:W-:-:S03]  /*2ab0*/  FADD R14, R21, R14 ;  /* 0x0000000e150e7221 */ /* 0x002fc60000000000 */
[----:B------:R-:W-:Y:S01]  /*2ac0*/  FFMA R76, R57, R76, R12 ;  /* 0x0000004c394c7223 */ /* 0x000fe2000000000c */
[----:B------:R-:W-:Y:S01]  /*2ad0*/  LEA R119, R77, R119, 0x7 ;  /* 0x000000774d777211 */ /* 0x000fe200078e38ff */
[----:B------:R-:W-:Y:S01]  /*2ae0*/  FFMA R126, R39, R126, R14 ;  /* 0x0000007e277e7223 */ /* 0x000fe2000000000e */
[----:B------:R-:W-:Y:S02]  /*2af0*/  LEA R121, R3, R121, 0x7 ;  /* 0x0000007903797211 */ /* 0x000fe400078e38ff */
[----:B------:R-:W-:Y:S02]  /*2b00*/  MOV R130, R127 ;  /* 0x0000007f00827202 */ /* 0x000fe40000000f00 */
[----:B------:R-:W-:Y:S01]  /*2b10*/  MOV R128, R49 ;  /* 0x0000003100807202 */ /* 0x000fe20000000f00 */
[----:B------:R-:W-:Y:S07]  /*2b20*/  BRA.U !UP0, `(.L_x_1) ;  /* 0xffffffdd08d87547 */ /* 0x000fee000b83ffff */
.L_x_0:
[C---:B------:R-:W-:Y:S01]  /*2b30*/  FSETP.GT.AND P3, PT, |R76|.reuse, 8.50705917302346158658e+37, PT ;  /* 0x7e8000004c00780b */ /* 0x040fe20003f64200 */
[----:B------:R-:W-:Y:S01]  /*2b40*/  FMUL R2, R76, 8388608 ;  /* 0x4b0000004c027820 */ /* 0x000fe20000400000 */
[----:B------:R-:W-:Y:S01]  /*2b50*/  FSETP.GT.AND P2, PT, |R126|, 8.50705917302346158658e+37, PT ;  /* 0x7e8000007e00780b */ /* 0x000fe20003f44200 */
[----:B------:R-:W-:Y:S01]  /*2b60*/  BAR.SYNC.DEFER_BLOCKING 0x0 ;  /* 0x0000000000007b1d */ /* 0x000fe20000010000 */
[C---:B------:R-:W-:Y:S02]  /*2b70*/  FSETP.GEU.AND P5, PT, |R76|.reuse, 1.175494350822287508e-38, PT ;  /* 0x008000004c00780b */ /* 0x040fe40003fae200 */
[----:B------:R-:W-:Y:S02]  /*2b80*/  FSETP.GEU.AND P0, PT, R76, 1.175494350822287508e-38, PT ;  /* 0x008000004c00780b */ /* 0x000fe40003f0e000 */
[----:B------:R-:W-:Y:S01]  /*2b90*/  FSETP.GEU.AND P4, PT, |R126|, 1.175494350822287508e-38, PT ;  /* 0x008000007e00780b */ /* 0x000fe20003f8e200 */
[----:B------:R-:W0:Y:S01]  /*2ba0*/  LDCU.64 UR4, c[0x0][0x3e0] ;  /* 0x00007c00ff0477ac */ /* 0x000e220008000a00 */
[----:B------:R-:W-:Y:S01]  /*2bb0*/  FSEL R17, R2, R76, !P0 ;  /* 0x0000004c02117208 */ /* 0x000fe20004000000 */
[C---:B------:R-:W-:Y:S01]  /*2bc0*/  FMUL R2, R126.reuse, 8388608 ;  /* 0x4b0000007e027820 */ /* 0x040fe20000400000 */
[----:B------:R-:W-:Y:S01]  /*2bd0*/  FSETP.GEU.AND P1, PT, R126, 1.175494350822287508e-38, PT ;  /* 0x008000007e00780b */ /* 0x000fe20003f2e000 */
[----:B------:R-:W-:Y:S01]  /*2be0*/  @P3 FMUL R76, R76, 0.25 ;  /* 0x3e8000004c4c3820 */ /* 0x000fe20000400000 */
[----:B------:R-:W-:Y:S01]  /*2bf0*/  MOV R15, R10 ;  /* 0x0000000a000f7202 */ /* 0x000fe20000000f00 */
[----:B------:R-:W-:Y:S01]  /*2c00*/  @P2 FMUL R7, R7, 0.25 ;  /* 0x3e80000007072820 */ /* 0x000fe20000400000 */
[----:B------:R-:W-:Y:S01]  /*2c10*/  MOV R18, R8 ;  /* 0x0000000800127202 */ /* 0x000fe20000000f00 */
[----:B------:R-:W-:Y:S01]  /*2c20*/  @!P5 FMUL R76, R76, 16777216 ;  /* 0x4b8000004c4cd820 */ /* 0x000fe20000400000 */
[----:B------:R-:W-:Y:S01]  /*2c30*/  MOV R10, R4 ;  /* 0x00000004000a7202 */ /* 0x000fe20000000f00 */
[----:B------:R-:W-:Y:S01]  /*2c40*/  @P2 FMUL R15, R15, 0.25 ;  /* 0x3e8000000f0f2820 */ /* 0x000fe20000400000 */
[----:B------:R-:W-:Y:S01]  /*2c50*/  MOV R8, R5 ;  /* 0x0000000500087202 */ /* 0x000fe20000000f00 */
[----:B------:R-:W1:Y:S01]  /*2c60*/  MUFU.RCP R3, R76 ;  /* 0x0000004c00037308 */ /* 0x000e620000001000 */
[--C-:B------:R-:W-:Y:S01]  /*2c70*/  SHF.R.S32.HI R4, RZ, 0x5, R0.reuse ;  /* 0x00000005ff047819 */ /* 0x100fe20000011400 */
[----:B------:R-:W-:Y:S01]  /*2c80*/  @P3 FMUL R10, R10, 0.25 ;  /* 0x3e8000000a0a3820 */ /* 0x000fe20000400000 */
[----:B------:R-:W-:Y:S01]  /*2c90*/  LOP3.LUT R5, R115, 0x60, RZ, 0xc0, !PT ;  /* 0x0000006073057812 */ /* 0x000fe200078ec0ff */
[----:B------:R-:W-:Y:S01]  /*2ca0*/  @P3 FMUL R8, R8, 0.25 ;  /* 0x3e80000008083820 */ /* 0x000fe20000400000 */
[----:B------:R-:W-:Y:S01]  /*2cb0*/  FSEL R20, R2, R126, !P1 ;  /* 0x0000007e02147208 */ /* 0x000fe20004800000 */
[----:B------:R-:W-:Y:S01]  /*2cc0*/  @P2 FMUL R126, R126, 0.25 ;  /* 0x3e8000007e7e2820 */ /* 0x000fe20000400000 */
[----:B------:R-:W-:Y:S01]  /*2cd0*/  SGXT R4, R4, 0x1 ;  /* 0x000000010404781a */ /* 0x000fe20000000200 */
[----:B------:R-:W-:Y:S01]  /*2ce0*/  @P3 FMUL R18, R18, 0.25 ;  /* 0x3e80000012123820 */ /* 0x000fe20000400000 */
[----:B------:R-:W-:Y:S01]  /*2cf0*/  LOP3.LUT R5, R5, 0x1c, R0, 0xf8, !PT ;  /* 0x0000001c05057812 */ /* 0x000fe200078ef800 */
[----:B------:R-:W-:Y:S01]  /*2d00*/  @!P4 FMUL R126, R126, 16777216 ;  /* 0x4b8000007e7ec820 */ /* 0x000fe20000400000 */
[----:B------:R-:W-:Y:S01]  /*2d10*/  MOV R12, R9 ;  /* 0x00000009000c7202 */ /* 0x000fe20000000f00 */
[----:B------:R-:W-:Y:S01]  /*2d20*/  @!P5 FMUL R10, R10, 16777216 ;  /* 0x4b8000000a0ad820 */ /* 0x000fe20000400000 */
[----:B------:R-:W-:Y:S01]  /*2d30*/  LOP3.LUT R14, R5, 0x240, R4, 0x78, !PT ;  /* 0x00000240050e7812 */ /* 0x000fe200078e7804 */
[----:B------:R-:W-:Y:S01]  /*2d40*/  @!P5 FMUL R8, R8, 16777216 ;  /* 0x4b8000000808d820 */ /* 0x000fe20000400000 */
[----:B------:R-:W2:Y:S01]  /*2d50*/  MUFU.RCP R4, R126 ;  /* 0x0000007e00047308 */ /* 0x000ea20000001000 */
[----:B------:R-:W-:Y:S01]  /*2d60*/  MOV R13, R11 ;  /* 0x0000000b000d7202 */ /* 0x000fe20000000f00 */
[----:B------:R-:W-:Y:S01]  /*2d70*/  @P3 FMUL R12, R12, 0.25 ;  /* 0x3e8000000c0c3820 */ /* 0x000fe20000400000 */
[----:B------:R-:W-:Y:S01]  /*2d80*/  MOV R11, R6 ;  /* 0x00000006000b7202 */ /* 0x000fe20000000f00 */
[----:B------:R-:W-:Y:S01]  /*2d90*/  @!P5 FMUL R18, R18, 16777216 ;  /* 0x4b8000001212d820 */ /* 0x000fe20000400000 */
[----:B------:R-:W-:Y:S01]  /*2da0*/  @!P4 FMUL R7, R7, 16777216 ;  /* 0x4b8000000707c820 */ /* 0x000fe20000400000 */
[----:B------:R-:W-:Y:S01]  /*2db0*/  @P2 FMUL R13, R13, 0.25 ;  /* 0x3e8000000d0d2820 */ /* 0x000fe20000400000 */
[----:B------:R-:W-:Y:S01]  /*2dc0*/  @!P5 FMUL R12, R12, 16777216 ;  /* 0x4b8000000c0cd820 */ /* 0x000fe20000400000 */
[----:B------:R-:W-:Y:S01]  /*2dd0*/  @P2 FMUL R11, R11, 0.25 ;  /* 0x3e8000000b0b2820 */ /* 0x000fe20000400000 */
[----:B-1----:R-:W-:Y:S01]  /*2de0*/  FMUL R9, R3, R10 ;  /* 0x0000000a03097220 */ /* 0x002fe20000400000 */
[----:B------:R-:W-:Y:S01]  /*2df0*/  @!P4 FMUL R13, R13, 16777216 ;  /* 0x4b8000000d0dc820 */ /* 0x000fe20000400000 */
[----:B------:R-:W-:Y:S01]  /*2e00*/  IADD3 R2, PT, PT, R17, -0x3f3504f3, RZ ;  /* 0xc0cafb0d11027810 */ /* 0x000fe20007ffe0ff */
[----:B------:R-:W-:Y:S01]  /*2e10*/  @!P4 FMUL R11, R11, 16777216 ;  /* 0x4b8000000b0bc820 */ /* 0x000fe20000400000 */
[----:B------:R-:W-:Y:S01]  /*2e20*/  @!P4 FMUL R15, R15, 16777216 ;  /* 0x4b8000000f0fc820 */ /* 0x000fe20000400000 */
[C---:B------:R-:W-:Y:S01]  /*2e30*/  FMUL R5, R3.reuse, R8 ;  /* 0x0000000803057220 */ /* 0x040fe20000400000 */
[C---:B------:R-:W-:Y:S01]  /*2e40*/  FMUL R10, R3.reuse, R12 ;  /* 0x0000000c030a7220 */ /* 0x040fe20000400000 */
[----:B------:R-:W-:Y:S01]  /*2e50*/  FMUL R12, R3, R18 ;  /* 0x00000012030c7220 */ /* 0x000fe20000400000 */
[----:B--2---:R-:W-:Y:S01]  /*2e60*/  FMUL R8, R4, R11 ;  /* 0x0000000b04087220 */ /* 0x004fe20000400000 */
[----:B------:R-:W-:Y:S01]  /*2e70*/  IADD3 R3, PT, PT, R20, -0x3f3504f3, RZ ;  /* 0xc0cafb0d14037810 */ /* 0x000fe20007ffe0ff */
[C---:B------:R-:W-:Y:S01]  /*2e80*/  FMUL R6, R4.reuse, R7 ;  /* 0x0000000704067220 */ /* 0x040fe20000400000 */
[----:B------:R-:W-:Y:S01]  /*2e90*/  FMUL R11, R4, R13 ;  /* 0x0000000d040b7220 */ /* 0x000fe20000400000 */
[----:B------:R-:W-:Y:S01]  /*2ea0*/  LOP3.LUT R2, R2, 0xff800000, RZ, 0xc0, !PT ;  /* 0xff80000002027812 */ /* 0x000fe200078ec0ff */
[----:B------:R-:W-:Y:S01]  /*2eb0*/  FMUL R13, R4, R15 ;  /* 0x0000000f040d7220 */ /* 0x000fe20000400000 */
[----:B------:R-:W-:Y:S01]  /*2ec0*/  LOP3.LUT R7, R3, 0xff800000, RZ, 0xc0, !PT ;  /* 0xff80000003077812 */ /* 0x000fe200078ec0ff */
[----:B0-----:R-:W-:Y:S01]  /*2ed0*/  UIMAD UR4, UR7, UR4, URZ ;  /* 0x00000004070472a4 */ /* 0x001fe2000f8e02ff */
[----:B------:R-:W-:-:S02]  /*2ee0*/  IADD3 R3, PT, PT, R17, -R2, RZ ;  /* 0x8000000211037210 */ /* 0x000fc40007ffe0ff */
[----:B------:R-:W-:Y:S01]  /*2ef0*/  F2FP.F16.F32.PACK_AB R9, R9, R12 ;  /* 0x0000000c0909723e */ /* 0x000fe200000000ff */
[----:B------:R-:W-:Y:S01]  /*2f00*/  USHF.L.U32 UR8, UR4, 0x1, URZ ;  /* 0x0000000104087899 */ /* 0x000fe200080006ff */
[----:B------:R-:W-:Y:S01]  /*2f10*/  F2FP.F16.F32.PACK_AB R10, R5, R10 ;  /* 0x0000000a050a723e */ /* 0x000fe200000000ff */
[----:B------:R-:W-:Y:S01]  /*2f20*/  FADD R4, R3, -1 ;  /* 0xbf80000003047421 */ /* 0x000fe20000000000 */
[----:B------:R-:W-:Y:S01]  /*2f30*/  F2FP.F16.F32.PACK_AB R6, R6, R11 ;  /* 0x0000000b0606723e */ /* 0x000fe200000000ff */
[----:B------:R-:W-:Y:S01]  /*2f40*/  STS [R14+UR6], R9 ;  /* 0x000000090e007988 */ /* 0x000fe20008000806 */
[----:B------:R-:W-:Y:S02]  /*2f50*/  F2FP.F16.F32.PACK_AB R13, R8, R13 ;  /* 0x0000000d080d723e */ /* 0x000fe400000000ff */
[----:B------:R-:W-:Y:S01]  /*2f60*/  LOP3.LUT R11, R14, 0x20, RZ, 0x3c, !PT ;  /* 0x000000200e0b7812 */ /* 0x000fe200078e3cff */
[----:B------:R0:W-:Y:S01]  /*2f70*/  STS [R14+UR6+0x80], R10 ;  /* 0x0000800a0e007988 */ /* 0x0001e20008000806 */
[----:B------:R-:W-:-:S02]  /*2f80*/  IADD3 R5, PT, PT, R20, -R7, RZ ;  /* 0x8000000714057210 */ /* 0x000fc40007ffe0ff */
[----:B------:R-:W-:Y:S01]  /*2f90*/  MOV R15, 0x3dc6b27f ;  /* 0x3dc6b27f000f7802 */ /* 0x000fe20000000f00 */
[----:B------:R-:W-:Y:S01]  /*2fa0*/  STS [R11+UR6+0x100], R13 ;  /* 0x0001000d0b007988 */ /* 0x000fe20008000806 */
[----:B------:R-:W-:Y:S01]  /*2fb0*/  LOP3.LUT R115, R115, 0x300, RZ, 0xc0, !PT ;  /* 0x0000030073737812 */ /* 0x000fe200078ec0ff */
[----:B------:R-:W-:Y:S01]  /*2fc0*/  FADD R8, R5, -1 ;  /* 0xbf80000005087421 */ /* 0x000fe20000000000 */
[----:B------:R-:W-:Y:S01]  /*2fd0*/  SHF.L.U32 R16, R0, 0x2, RZ ;  /* 0x0000000200107819 */ /* 0x000fe200000006ff */
[----:B------:R1:W-:Y:S01]  /*2fe0*/  STS [R11+UR6+0x180], R6 ;  /* 0x000180060b007988 */ /* 0x0003e20008000806 */
[-C--:B------:R-:W-:Y:S01]  /*2ff0*/  FFMA.FTZ R3, R4, R15.reuse, -0.16845393180847167969 ;  /* 0xbe2c7f3004037423 */ /* 0x080fe2000001000f */
[----:B------:R-:W-:Y:S01]  /*3000*/  FFMA.FTZ R5, R8, R15, -0.16845393180847167969 ;  /* 0xbe2c7f3008057423 */ /* 0x000fe2000001000f */
[----:B------:R-:W-:Y:S01]  /*3010*/  SHF.R.U32.HI R112, RZ, 0x1, R112 ;  /* 0x00000001ff707819 */ /* 0x000fe20000011670 */
[----:B0-----:R-:W0:Y:S01]  /*3020*/  LDC R10, c[0x0][0x3e8] ;  /* 0x0000fa00ff0a7b82 */ /* 0x001e220000000800 */
[----:B------:R-:W-:Y:S01]  /*3030*/  FFMA.FTZ R3, R4, R3, 0.1716887056827545166 ;  /* 0x3e2fcf2a04037423 */ /* 0x000fe20000010003 */
[----:B------:R-:W-:Y:S01]  /*3040*/  FFMA.FTZ R5, R8, R5, 0.1716887056827545166 ;  /* 0x3e2fcf2a08057423 */ /* 0x000fe20000010005 */
[----:B------:R-:W-:-:S02]  /*3050*/  LOP3.LUT R115, R115, 0xfc, R16, 0xf8, !PT ;  /* 0x000000fc73737812 */ /* 0x000fc400078ef810 */
[----:B------:R-:W-:Y:S01]  /*3060*/  FFMA.FTZ R3, R4, R3, -0.17900948226451873779 ;  /* 0xbe374e4304037423 */ /* 0x000fe20000010003 */
[----:B------:R-:W-:Y:S01]  /*3070*/  FFMA.FTZ R5, R8, R5, -0.17900948226451873779 ;  /* 0xbe374e4308057423 */ /* 0x000fe20000010005 */
[----:B------:R-:W-:Y:S01]  /*3080*/  LOP3.LUT R112, R115, R112, RZ, 0x3c, !PT ;  /* 0x0000007073707212 */ /* 0x000fe200078e3cff */
[----:B------:R-:W-:Y:S01]  /*3090*/  BAR.SYNC.DEFER_BLOCKING 0x0 ;  /* 0x0000000000007b1d */ /* 0x000fe20000010000 */
[----:B------:R-:W-:Y:S01]  /*30a0*/  FFMA.FTZ R3, R4, R3, 0.20512372255325317383 ;  /* 0x3e520bf404037423 */ /* 0x000fe20000010003 */
[----:B------:R-:W-:Y:S01]  /*30b0*/  FFMA.FTZ R5, R8, R5, 0.20512372255325317383 ;  /* 0x3e520bf408057423 */ /* 0x000fe20000010005 */
[----:B------:R-:W-:Y:S02]  /*30c0*/  LOP3.LUT P2, RZ, R0, 0xe0, RZ, 0xc0, !PT ;  /* 0x000000e000ff7812 */ /* 0x000fe4000784c0ff */
[----:B------:R-:W-:Y:S01]  /*30d0*/  FFMA.FTZ R3, R4, R3, -0.24046532809734344482 ;  /* 0xbe763c8b04037423 */ /* 0x000fe20000010003 */
[----:B------:R-:W-:Y:S02]  /*30e0*/  FFMA.FTZ R5, R8, R5, -0.24046532809734344482 ;  /* 0xbe763c8b08057423 */ /* 0x000fe40000010005 */
[----:B------:R-:W2:Y:S01]  /*30f0*/  LDC.64 R14, c[0x0][0x398] ;  /* 0x0000e600ff0e7b82 */ /* 0x000ea20000000a00 */
[----:B------:R-:W-:Y:S01]  /*3100*/  ISETP.GE.U32.AND P3, PT, R17, 0x7f800000, PT ;  /* 0x7f8000001100780c */ /* 0x000fe20003f66070 */
[----:B------:R-:W-:Y:S01]  /*3110*/  FFMA.FTZ R3, R4, R3, 0.28857114911079406738 ;  /* 0x3e93bf9904037423 */ /* 0x000fe20000010003 */
[----:B------:R-:W-:Y:S01]  /*3120*/  FFMA.FTZ R5, R8, R5, 0.28857114911079406738 ;  /* 0x3e93bf9908057423 */ /* 0x000fe20000010005 */
[----:B------:R-:W-:-:S02]  /*3130*/  SHF.R.U32.HI R0, RZ, 0x1, R0 ;  /* 0x00000001ff007819 */ /* 0x000fc40000011600 */
[----:B------:R-:W-:Y:S01]  /*3140*/  FFMA.FTZ R3, R4, R3, -0.36067417263984680176 ;  /* 0xbeb8aa4904037423 */ /* 0x000fe20000010003 */
[----:B------:R-:W-:Y:S01]  /*3150*/  FFMA.FTZ R5, R8, R5, -0.36067417263984680176 ;  /* 0xbeb8aa4908057423 */ /* 0x000fe20000010005 */
[----:B-1----:R-:W-:Y:S01]  /*3160*/  LOP3.LUT R11, R0, 0x4, RZ, 0xc0, !PT ;  /* 0x00000004000b7812 */ /* 0x002fe200078ec0ff */
[----:B0-----:R-:W-:Y:S02]  /*3170*/  IMAD R111, R111, R10, RZ ;  /* 0x0000000a6f6f7224 */ /* 0x001fe400078e02ff */
[----:B------:R-:W-:Y:S01]  /*3180*/  FFMA.FTZ R3, R4, R3, 0.48089820146560668945 ;  /* 0x3ef6384a04037423 */ /* 0x000fe20000010003 */
[----:B------:R-:W-:Y:S01]  /*3190*/  FFMA.FTZ R9, R8, R5, 0.48089820146560668945 ;  /* 0x3ef6384a08097423 */ /* 0x000fe20000010005 */
[----:B------:R-:W-:Y:S02]  /*31a0*/  FSEL R0, RZ, -23, P0 ;  /* 0xc1b80000ff007808 */ /* 0x000fe40000000000 */
[----:B------:R-:W-:Y:S01]  /*31b0*/  FFMA.FTZ R5, R4, R3, -0.72134751081466674805 ;  /* 0xbf38aa3b04057423 */ /* 0x000fe20000010003 */
[----:B------:R-:W-:Y:S01]  /*31c0*/  ISETP.GE.U32.AND P0, PT, R20, 0x7f800000, PT ;  /* 0x7f8000001400780c */ /* 0x000fe20003f06070 */
[----:B------:R-:W-:Y:S01]  /*31d0*/  FFMA.FTZ R9, R8, R9, -0.72134751081466674805 ;  /* 0xbf38aa3b08097423 */ /* 0x000fe20000010009 */
[----:B------:R-:W0:Y:S01]  /*31e0*/  LDS R13, [R112+UR6] ;  /* 0x00000006700d7984 */ /* 0x000e220008000800 */
[----:B------:R-:W-:Y:S01]  /*31f0*/  FMUL R5, R4, R5 ;  /* 0x0000000504057220 */ /* 0x000fe20000400000 */
[----:B------:R-:W-:Y:S01]  /*3200*/  I2FP.F32.S32 R3, R2 ;  /* 0x0000000200037245 */ /* 0x000fe20000201400 */
[----:B------:R-:W-:-:S02]  /*3210*/  IMAD R2, R110, UR5, RZ ;  /* 0x000000056e027c24 */ /* 0x000fc4000f8e02ff */
[----:B------:R-:W-:Y:S01]  /*3220*/  FMUL R9, R8, R9 ;  /* 0x0000000908097220 */ /* 0x000fe20000400000 */
[C---:B------:R-:W-:Y:S01]  /*3230*/  FMUL R5, R4.reuse, R5 ;  /* 0x0000000504057220 */ /* 0x040fe20000400000 */
[----:B------:R-:W-:Y:S01]  /*3240*/  FSEL R6, RZ, -23, P1 ;  /* 0xc1b80000ff067808 */ /* 0x000fe20000800000 */
[----:B------:R-:W-:Y:S01]  /*3250*/  FFMA.FTZ R0, R3, 1.1920928955078125e-07, R0 ;  /* 0x3400000003007823 */ /* 0x000fe20000010000 */
[----:B------:R-:W-:Y:S01]  /*3260*/  I2FP.F32.S32 R7, R7 ;  /* 0x0000000700077245 */ /* 0x000fe20000201400 */
[----:B------:R-:W-:Y:S01]  /*3270*/  FFMA.FTZ R5, R4, 1.4426950216293334961, R5 ;  /* 0x3fb8aa3b04057823 */ /* 0x000fe20000010005 */
[----:B------:R-:W-:Y:S01]  /*3280*/  @P3 MOV R4, 0x7f800000 ;  /* 0x7f80000000043802 */ /* 0x000fe20000000f00 */
[----:B------:R-:W-:Y:S01]  /*3290*/  FMUL R9, R8, R9 ;  /* 0x0000000908097220 */ /* 0x000fe20000400000 */
[----:B------:R-:W-:Y:S01]  /*32a0*/  SHF.L.U32 R3, R2, 0x1, RZ ;  /* 0x0000000102037819 */ /* 0x000fe200000006ff */
[----:B------:R-:W-:Y:S01]  /*32b0*/  FADD R0, R0, R5 ;  /* 0x0000000500007221 */ /* 0x000fe20000000000 */
[----:B------:R-:W-:Y:S01]  /*32c0*/  UIMAD.WIDE UR4, UR4, 0x2, URZ ;  /* 0x00000002040478a5 */ /* 0x000fe2000f8e02ff */
[----:B------:R-:W-:Y:S01]  /*32d0*/  @P3 FFMA.FTZ R0, R17, R4, +INF ;  /* 0x7f80000011003423 */ /* 0x000fe20000010004 */
[----:B------:R-:W-:Y:S01]  /*32e0*/  IMAD.HI R2, R2, 0x2, RZ ;  /* 0x0000000202027827 */ /* 0x000fe200078e02ff */
[----:B--2---:R-:W-:-:S03]  /*32f0*/  IADD3 R4, P3, P4, R3, UR8, R14 ;  /* 0x0000000803047c10 */ /* 0x004fc6000fc7e00e */
[----:B------:R-:W-:Y:S01]  /*3300*/  FFMA.FTZ R6, R7, 1.1920928955078125e-07, R6 ;  /* 0x3400000007067823 */ /* 0x000fe20000010006 */
[----:B------:R-:W-:Y:S01]  /*3310*/  FFMA.FTZ R9, R8, 1.4426950216293334961, R9 ;  /* 0x3fb8aa3b08097823 */ /* 0x000fe20000010009 */
[----:B------:R-:W-:Y:S01]  /*3320*/  FSETP.NEU.AND P1, PT, R17, RZ, PT ;  /* 0x000000ff1100720b */ /* 0x000fe20003f2d000 */
[----:B------:R-:W1:Y:S01]  /*3330*/  LDCU UR8, c[0x0][0x3ec] ;  /* 0x00007d80ff0877ac */ /* 0x000e620008000800 */
[----:B------:R-:W-:Y:S01]  /*3340*/  @P0 MOV R3, 0x7f800000 ;  /* 0x7f80000000030802 */ /* 0x000fe20000000f00 */
[----:B------:R-:W-:Y:S01]  /*3350*/  FADD R6, R6, R9 ;  /* 0x0000000906067221 */ /* 0x000fe20000000000 */
[----:B------:R-:W-:Y:S02]  /*3360*/  LEA R5, R10, R111, 0x3 ;  /* 0x0000006f0a057211 */ /* 0x000fe400078e18ff */
[----:B------:R-:W-:Y:S01]  /*3370*/  IADD3.X R8, PT, PT, R2, UR5, R15, P3, P4 ;  /* 0x0000000502087c10 */ /* 0x000fe20009fe840f */
[----:B------:R-:W-:Y:S01]  /*3380*/  @P0 FFMA.FTZ R6, R20, R3, +INF ;  /* 0x7f80000014060423 */ /* 0x000fe20000010003 */
[----:B------:R-:W-:Y:S01]  /*3390*/  FSEL R0, R0, -INF , P1 ;  /* 0xff80000000007808 */ /* 0x000fe20000800000 */
[----:B------:R-:W2:Y:S01]  /*33a0*/  LDC.64 R14, c[0x0][0x3a0] ;  /* 0x0000e800ff0e7b82 */ /* 0x000ea20000000a00 */
[----:B------:R-:W-:-:S02]  /*33b0*/  LEA R2, P4, R111, R4, 0x1 ;  /* 0x000000046f027211 */ /* 0x000fc400078808ff */
[----:B------:R-:W-:Y:S01]  /*33c0*/  LEA R4, P0, R5, R4, 0x1 ;  /* 0x0000000405047211 */ /* 0x000fe200078008ff */
[----:B------:R-:W-:Y:S01]  /*33d0*/  FFMA R48, R0, 0.69314718246459960938, R127 ;  /* 0x3f31721800307823 */ /* 0x000fe2000000007f */
[-C--:B------:R-:W-:Y:S02]  /*33e0*/  LEA.HI.X.SX32 R3, R111, R8.reuse, 0x1, P4 ;  /* 0x000000086f037211 */ /* 0x080fe400020f0eff */
[----:B------:R-:W-:Y:S02]  /*33f0*/  LEA.HI.X.SX32 R5, R5, R8, 0x1, P0 ;  /* 0x0000000805057211 */ /* 0x000fe400000f0eff */
[----:B------:R-:W-:Y:S01]  /*3400*/  FSETP.NEU.AND P3, PT, R20, RZ, PT ;  /* 0x000000ff1400720b */ /* 0x000fe20003f6d000 */
[----:B-1----:R-:W-:Y:S01]  /*3410*/  UIMAD UR4, UR7, UR8, URZ ;  /* 0x00000008070472a4 */ /* 0x002fe2000f8e02ff */
[----:B0-----:R-:W-:Y:S01]  /*3420*/  PRMT R0, R13, 0x7632, R0 ;  /* 0x000076320d007816 */ /* 0x001fe20000000000 */
[----:B------:R2:W-:Y:S01]  /*3430*/  STG.E.U16 desc[UR10][R2.64], R13 ;  /* 0x0000000d02007986 */ /* 0x0005e2000c10150a */
[----:B------:R-:W-:Y:S01]  /*3440*/  FSEL R6, R6, -INF , P3 ;  /* 0xff80000006067808 */ /* 0x000fe20001800000 */
[----:B------:R-:W-:Y:S01]  /*3450*/  USHF.L.U32 UR7, UR4, 0x2, URZ ;  /* 0x0000000204077899 */ /* 0x000fe200080006ff */
[----:B------:R-:W-:Y:S01]  /*3460*/  LOP3.LUT R113, R113, 0x78, RZ, 0xc0, !PT ;  /* 0x0000007871717812 */ /* 0x000fe200078ec0ff */
[----:B------:R0:W-:Y:S01]  /*3470*/  STG.E.U16 desc[UR10][R4.64], R0 ;  /* 0x0000000004007986 */ /* 0x0001e2000c10150a */
[----:B------:R-:W-:Y:S01]  /*3480*/  SHF.L.U32 R7, R110, 0x2, RZ ;  /* 0x000000026e077819 */ /* 0x000fe200000006ff */
[----:B------:R-:W-:Y:S01]  /*3490*/  FFMA R49, R6, 0.69314718246459960938, R49 ;  /* 0x3f31721806317823 */ /* 0x000fe20000000031 */
[----:B------:R-:W-:Y:S01]  /*34a0*/  UIMAD.WIDE UR4, UR4, 0x4, URZ ;  /* 0x00000004040478a5 */ /* 0x000fe2000f8e02ff */
[----:B------:R-:W-:Y:S01]  /*34b0*/  BAR.SYNC.DEFER_BLOCKING 0x0 ;  /* 0x0000000000007b1d */ /* 0x000fe20000010000 */
[----:B------:R-:W-:Y:S01]  /*34c0*/  LOP3.LUT R114, R114, 0x38, RZ, 0xc0, !PT ;  /* 0x0000003872727812 */ /* 0x000fe200078ec0ff */
[----:B------:R-:W-:Y:S01]  /*34d0*/  IMAD.HI R110, R110, 0x4, RZ ;  /* 0x000000046e6e7827 */ /* 0x000fe200078e02ff */
[----:B------:R-:W-:-:S02]  /*34e0*/  LOP3.LUT R16, R16, 0x40, RZ, 0xc0, !PT ;  /* 0x0000004010107812 */ /* 0x000fc400078ec0ff */
[----:B--2---:R-:W-:Y:S02]  /*34f0*/  IADD3 R2, P0, P1, R7, UR7, R14 ;  /* 0x0000000707027c10 */ /* 0x004fe4000f91e00e */
[----:B------:R-:W-:Y:S02]  /*3500*/  IADD3 R11, PT, PT, R11, UR6, R114 ;  /* 0x000000060b0b7c10 */ /* 0x000fe4000fffe072 */
[----:B------:R-:W-:Y:S02]  /*3510*/  IADD3.X R3, PT, PT, R110, UR5, R15, P0, P1 ;  /* 0x000000056e037c10 */ /* 0x000fe400087e240f */
[----:B------:R-:W-:Y:S01]  /*3520*/  IADD3 R11, PT, PT, R16, R11, RZ ;  /* 0x0000000b100b7210 */ /* 0x000fe20007ffe0ff */
[----:B------:R0:W-:Y:S01]  /*3530*/  STS.64 [R113+UR6], R48 ;  /* 0x0000003071007988 */ /* 0x0001e20008000a06 */
[----:B------:R-:W-:Y:S06]  /*3540*/  BAR.SYNC.DEFER_BLOCKING 0x0 ;  /* 0x0000000000007b1d */ /* 0x000fec0000010000 */
[----:B------:R-:W-:Y:S05]  /*3550*/  @P2 EXIT ;  /* 0x000000000000294d */ /* 0x000fea0003800000 */
[----:B------:R-:W1:Y:S04]  /*3560*/  LDS R11, [R11] ;  /* 0x000000000b0b7984 */ /* 0x000e680000000800 */
[----:B-1----:R-:W-:Y:S01]  /*3570*/  STG.E desc[UR10][R2.64], R11 ;  /* 0x0000000b02007986 */ /* 0x002fe2000c10190a */
[----:B------:R-:W-:Y:S05]  /*3580*/  EXIT ;  /* 0x000000000000794d */ /* 0x000fea0003800000 */
.L_x_2:
[----:B------:R-:W-:-:S00]  /*3590*/  BRA `(.L_x_2) ;  /* 0xfffffffc00fc7947 */ /* 0x000fc0000383ffff */
[----:B------:R-:W-:-:S00]  /*35a0*/  NOP ;  /* 0x0000000000007918 */ /* 0x000fc00000000000 */
        /* <DEDUP_REMOVED lines=13> */
.L_x_3:


//--------------------- .nv.global.init           --------------------------
	.section	.nv.global.init,"aw",@progbits
.nv.global.init:
	.type		_$_str,@object
	.size		_$_str,(.L_0 - _$_str)
_$_str:
        /*0000*/ 	.byte	0x5f, 0x5f, 0x43, 0x55, 0x44, 0x41, 0x5f, 0x46, 0x54, 0x5a, 0x00
.L_0:


//--------------------- .nv.shared.attn_fwd       --------------------------
	.section	.nv.shared.attn_fwd,"aw",@nobits
	.sectionflags	@""
	.align	16
	.zero		1024


//--------------------- .nv.shared.reserved.0     --------------------------
	.section	.nv.shared.reserved.0,"aw",@nobits
	.weak		__nv_reservedSMEM_offset_0_alias
	.size		__nv_reservedSMEM_offset_0_alias, 0, 64
	.other		__nv_reservedSMEM_offset_0_alias,@"STO_CUDA_RESERVED_SHARED STV_DEFAULT"
__nv_reservedSMEM_offset_0_alias:
	.zero		0
	.zero		64


//--------------------- .nv.constant0.attn_fwd    --------------------------
	.section	.nv.constant0.attn_fwd,"a",@progbits
	.sectionflags	@""
	.align	4
.nv.constant0.attn_fwd:
	.zero		1032


//--------------------- SYMBOLS --------------------------

	.type		.nv.reservedSmem.offset0,@object
	.size		.nv.reservedSmem.offset0,0x4
	.type		.nv.reservedSmem.cap,@object
	.size		.nv.reservedSmem.cap,0x4
